	.target	sm_103a

	.elftype	@"ET_EXEC"


//--------------------- .note.nv.tkinfo           --------------------------
	.section	.note.nv.tkinfo,"",@"SHT_NOTE"
	.sectionflags	@"SHF_NOTE_NV_TKINFO"
	.tkinfo
        /*0018*/ 	.word	0x00000002
        /*0030*/ 	.string	""
        /*0030*/ 	.string	"ptxas"
        /*0030*/ 	.string	"Cuda compilation tools, release 13.0, V13.0.88"
        /*0030*/ 	.string	"Build cuda_13.0.r13.0/compiler.36424714_0"
        /*0030*/ 	.string	"-arch sm_103a -m 64 "



//--------------------- .note.nv.cuinfo           --------------------------
	.section	.note.nv.cuinfo,"",@"SHT_NOTE"
	.sectionflags	@"SHF_NOTE_NV_CUINFO"
        /*0018*/ 	.short	0x0002
        /*001a*/ 	.short	0x0067
        /*001c*/ 	.short	0x0082
	.zero		2


//--------------------- .nv.info                  --------------------------
	.section	.nv.info,"",@"SHT_CUDA_INFO"
	.align	4


	//----- nvinfo : EIATTR_REGCOUNT
	.align		4
        /*0000*/ 	.byte	0x04, 0x2f
        /*0002*/ 	.short	(.L_12 - .L_11)
	.align		4
.L_11:
        /*0004*/ 	.word	index@(_ZN7cutlass13device_kernelIN5flash11enable_sm90INS1_16FlashAttnFwdSm90INS1_25CollectiveMainloopFwdSm90ILi2EN4cute5tupleIJNS5_1CILi1EEES8_S8_EEENS6_IJNS7_ILi128EEENS7_ILi224EEESA_EEELi128ENS_12float_e4m3_tEfNS_4arch4Sm90ELb1ELb0ELb0ELb1ELb0ELb1ELb0ELb1ELb1ELb1ELb1ELb0EEENS1_21CollectiveEpilogueFwdINS6_IJSA_SA_SB_EEES9_NS_10bfloat16_tESF_Li256ELb1ELb1ELb1ELb1EEENS1_36VarlenDynamicPersistentTileSchedulerILi128ELi224ELi256ELi128ELb1ELb1ELb1ELb1ELb1ELb1EEEEEEEEEvNT_6ParamsE)
        /*0008*/ 	.word	0x00000004


	//----- nvinfo : EIATTR_FRAME_SIZE
	.align		4
.L_12:
        /*000c*/ 	.byte	0x04, 0x11
        /*000e*/ 	.short	(.L_14 - .L_13)
	.align		4
.L_13:
        /*0010*/ 	.word	index@(_ZN7cutlass13device_kernelIN5flash11enable_sm90INS1_16FlashAttnFwdSm90INS1_25CollectiveMainloopFwdSm90ILi2EN4cute5tupleIJNS5_1CILi1EEES8_S8_EEENS6_IJNS7_ILi128EEENS7_ILi224EEESA_EEELi128ENS_12float_e4m3_tEfNS_4arch4Sm90ELb1ELb0ELb0ELb1ELb0ELb1ELb0ELb1ELb1ELb1ELb1ELb0EEENS1_21CollectiveEpilogueFwdINS6_IJSA_SA_SB_EEES9_NS_10bfloat16_tESF_Li256ELb1ELb1ELb1ELb1EEENS1_36VarlenDynamicPersistentTileSchedulerILi128ELi224ELi256ELi128ELb1ELb1ELb1ELb1ELb1ELb1EEEEEEEEEvNT_6ParamsE)
        /*0014*/ 	.word	0x00000000


	//----- nvinfo : EIATTR_REGCOUNT
	.align		4
.L_14:
        /*0018*/ 	.byte	0x04, 0x2f
        /*001a*/ 	.short	(.L_16 - .L_15)
	.align		4
.L_15:
        /*001c*/ 	.word	index@(_ZN7cutlass13device_kernelIN5flash11enable_sm90INS1_16FlashAttnFwdSm90INS1_25CollectiveMainloopFwdSm90ILi2EN4cute5tupleIJNS5_1CILi1EEES8_S8_EEENS6_IJNS7_ILi128EEENS7_ILi224EEESA_EEELi128ENS_12float_e4m3_tEfNS_4arch4Sm90ELb1ELb0ELb0ELb1ELb0ELb0ELb0ELb1ELb1ELb1ELb1ELb0EEENS1_21CollectiveEpilogueFwdINS6_IJSA_SA_SB_EEES9_NS_10bfloat16_tESF_Li256ELb1ELb1ELb1ELb1EEENS1_36VarlenDynamicPersistentTileSchedulerILi128ELi224ELi256ELi128ELb1ELb1ELb1ELb1ELb1ELb1EEEEEEEEEvNT_6ParamsE)
        /*0020*/ 	.word	0x00000004


	//----- nvinfo : EIATTR_FRAME_SIZE
	.align		4
.L_16:
        /*0024*/ 	.byte	0x04, 0x11
        /*0026*/ 	.short	(.L_18 - .L_17)
	.align		4
.L_17:
        /*0028*/ 	.word	index@(_ZN7cutlass13device_kernelIN5flash11enable_sm90INS1_16FlashAttnFwdSm90INS1_25CollectiveMainloopFwdSm90ILi2EN4cute5tupleIJNS5_1CILi1EEES8_S8_EEENS6_IJNS7_ILi128EEENS7_ILi224EEESA_EEELi128ENS_12float_e4m3_tEfNS_4arch4Sm90ELb1ELb0ELb0ELb1ELb0ELb0ELb0ELb1ELb1ELb1ELb1ELb0EEENS1_21CollectiveEpilogueFwdINS6_IJSA_SA_SB_EEES9_NS_10bfloat16_tESF_Li256ELb1ELb1ELb1ELb1EEENS1_36VarlenDynamicPersistentTileSchedulerILi128ELi224ELi256ELi128ELb1ELb1ELb1ELb1ELb1ELb1EEEEEEEEEvNT_6ParamsE)
        /*002c*/ 	.word	0x00000000


	//----- nvinfo : EIATTR_REGCOUNT
	.align		4
.L_18:
        /*0030*/ 	.byte	0x04, 0x2f
        /*0032*/ 	.short	(.L_20 - .L_19)
	.align		4
.L_19:
        /*0034*/ 	.word	index@(_ZN7cutlass13device_kernelIN5flash11enable_sm90INS1_16FlashAttnFwdSm90INS1_25CollectiveMainloopFwdSm90ILi2EN4cute5tupleIJNS5_1CILi1EEES8_S8_EEENS6_IJNS7_ILi128EEENS7_ILi224EEESA_EEELi128ENS_12float_e4m3_tEfNS_4arch4Sm90ELb1ELb0ELb0ELb0ELb0ELb0ELb0ELb1ELb1ELb1ELb1ELb0EEENS1_21CollectiveEpilogueFwdINS6_IJSA_SA_SB_EEES9_NS_10bfloat16_tESF_Li256ELb0ELb1ELb1ELb1EEENS1_19SingleTileSchedulerILb0ELb1ELb1ELi128EEEEEEEEEvNT_6ParamsE)
        /*0038*/ 	.word	0x00000004


	//----- nvinfo : EIATTR_FRAME_SIZE
	.align		4
.L_20:
        /*003c*/ 	.byte	0x04, 0x11
        /*003e*/ 	.short	(.L_22 - .L_21)
	.align		4
.L_21:
        /*0040*/ 	.word	index@(_ZN7cutlass13device_kernelIN5flash11enable_sm90INS1_16FlashAttnFwdSm90INS1_25CollectiveMainloopFwdSm90ILi2EN4cute5tupleIJNS5_1CILi1EEES8_S8_EEENS6_IJNS7_ILi128EEENS7_ILi224EEESA_EEELi128ENS_12float_e4m3_tEfNS_4arch4Sm90ELb1ELb0ELb0ELb0ELb0ELb0ELb0ELb1ELb1ELb1ELb1ELb0EEENS1_21CollectiveEpilogueFwdINS6_IJSA_SA_SB_EEES9_NS_10bfloat16_tESF_Li256ELb0ELb1ELb1ELb1EEENS1_19SingleTileSchedulerILb0ELb1ELb1ELi128EEEEEEEEEvNT_6ParamsE)
        /*0044*/ 	.word	0x00000000


	//----- nvinfo : EIATTR_REGCOUNT
	.align		4
.L_22:
        /*0048*/ 	.byte	0x04, 0x2f
        /*004a*/ 	.short	(.L_24 - .L_23)
	.align		4
.L_23:
        /*004c*/ 	.word	index@(_ZN7cutlass13device_kernelIN5flash11enable_sm90INS1_16FlashAttnFwdSm90INS1_25CollectiveMainloopFwdSm90ILi2EN4cute5tupleIJNS5_1CILi1EEES8_S8_EEENS6_IJNS7_ILi128EEENS7_ILi224EEESA_EEELi128ENS_12float_e4m3_tEfNS_4arch4Sm90ELb0ELb1ELb0ELb1ELb0ELb1ELb0ELb1ELb1ELb1ELb1ELb0EEENS1_21CollectiveEpilogueFwdINS6_IJSA_SA_SB_EEES9_NS_10bfloat16_tESF_Li256ELb1ELb1ELb1ELb1EEENS1_36VarlenDynamicPersistentTileSchedulerILi128ELi224ELi256ELi128ELb1ELb1ELb1ELb1ELb0ELb1EEEEEEEEEvNT_6ParamsE)
        /*0050*/ 	.word	0x00000004


	//----- nvinfo : EIATTR_FRAME_SIZE
	.align		4
.L_24:
        /*0054*/ 	.byte	0x04, 0x11
        /*0056*/ 	.short	(.L_26 - .L_25)
	.align		4
.L_25:
        /*0058*/ 	.word	index@(_ZN7cutlass13device_kernelIN5flash11enable_sm90INS1_16FlashAttnFwdSm90INS1_25CollectiveMainloopFwdSm90ILi2EN4cute5tupleIJNS5_1CILi1EEES8_S8_EEENS6_IJNS7_ILi128EEENS7_ILi224EEESA_EEELi128ENS_12float_e4m3_tEfNS_4arch4Sm90ELb0ELb1ELb0ELb1ELb0ELb1ELb0ELb1ELb1ELb1ELb1ELb0EEENS1_21CollectiveEpilogueFwdINS6_IJSA_SA_SB_EEES9_NS_10bfloat16_tESF_Li256ELb1ELb1ELb1ELb1EEENS1_36VarlenDynamicPersistentTileSchedulerILi128ELi224ELi256ELi128ELb1ELb1ELb1ELb1ELb0ELb1EEEEEEEEEvNT_6ParamsE)
        /*005c*/ 	.word	0x00000000


	//----- nvinfo : EIATTR_REGCOUNT
	.align		4
.L_26:
        /*0060*/ 	.byte	0x04, 0x2f
        /*0062*/ 	.short	(.L_28 - .L_27)
	.align		4
.L_27:
        /*0064*/ 	.word	index@(_ZN7cutlass13device_kernelIN5flash11enable_sm90INS1_16FlashAttnFwdSm90INS1_25CollectiveMainloopFwdSm90ILi2EN4cute5tupleIJNS5_1CILi1EEES8_S8_EEENS6_IJNS7_ILi128EEENS7_ILi224EEESA_EEELi128ENS_12float_e4m3_tEfNS_4arch4Sm90ELb0ELb1ELb0ELb1ELb0ELb0ELb0ELb1ELb1ELb1ELb1ELb0EEENS1_21CollectiveEpilogueFwdINS6_IJSA_SA_SB_EEES9_NS_10bfloat16_tESF_Li256ELb1ELb1ELb1ELb1EEENS1_36VarlenDynamicPersistentTileSchedulerILi128ELi224ELi256ELi128ELb1ELb1ELb1ELb1ELb0ELb1EEEEEEEEEvNT_6ParamsE)
        /*0068*/ 	.word	0x00000004


	//----- nvinfo : EIATTR_FRAME_SIZE
	.align		4
.L_28:
        /*006c*/ 	.byte	0x04, 0x11
        /*006e*/ 	.short	(.L_30 - .L_29)
	.align		4
.L_29:
        /*0070*/ 	.word	index@(_ZN7cutlass13device_kernelIN5flash11enable_sm90INS1_16FlashAttnFwdSm90INS1_25CollectiveMainloopFwdSm90ILi2EN4cute5tupleIJNS5_1CILi1EEES8_S8_EEENS6_IJNS7_ILi128EEENS7_ILi224EEESA_EEELi128ENS_12float_e4m3_tEfNS_4arch4Sm90ELb0ELb1ELb0ELb1ELb0ELb0ELb0ELb1ELb1ELb1ELb1ELb0EEENS1_21CollectiveEpilogueFwdINS6_IJSA_SA_SB_EEES9_NS_10bfloat16_tESF_Li256ELb1ELb1ELb1ELb1EEENS1_36VarlenDynamicPersistentTileSchedulerILi128ELi224ELi256ELi128ELb1ELb1ELb1ELb1ELb0ELb1EEEEEEEEEvNT_6ParamsE)
        /*0074*/ 	.word	0x00000000


	//----- nvinfo : EIATTR_REGCOUNT
	.align		4
.L_30:
        /*0078*/ 	.byte	0x04, 0x2f
        /*007a*/ 	.short	(.L_32 - .L_31)
	.align		4
.L_31:
        /*007c*/ 	.word	index@(_ZN7cutlass13device_kernelIN5flash11enable_sm90INS1_16FlashAttnFwdSm90INS1_25CollectiveMainloopFwdSm90ILi2EN4cute5tupleIJNS5_1CILi1EEES8_S8_EEENS6_IJNS7_ILi128EEENS7_ILi224EEESA_EEELi128ENS_12float_e4m3_tEfNS_4arch4Sm90ELb0ELb1ELb0ELb0ELb0ELb0ELb0ELb1ELb1ELb1ELb1ELb0EEENS1_21CollectiveEpilogueFwdINS6_IJSA_SA_SB_EEES9_NS_10bfloat16_tESF_Li256ELb0ELb1ELb1ELb1EEENS1_19SingleTileSchedulerILb0ELb1ELb1ELi128EEEEEEEEEvNT_6ParamsE)
        /*0080*/ 	.word	0x00000004


	//----- nvinfo : EIATTR_FRAME_SIZE
	.align		4
.L_32:
        /*0084*/ 	.byte	0x04, 0x11
        /*0086*/ 	.short	(.L_34 - .L_33)
	.align		4
.L_33:
        /*0088*/ 	.word	index@(_ZN7cutlass13device_kernelIN5flash11enable_sm90INS1_16FlashAttnFwdSm90INS1_25CollectiveMainloopFwdSm90ILi2EN4cute5tupleIJNS5_1CILi1EEES8_S8_EEENS6_IJNS7_ILi128EEENS7_ILi224EEESA_EEELi128ENS_12float_e4m3_tEfNS_4arch4Sm90ELb0ELb1ELb0ELb0ELb0ELb0ELb0ELb1ELb1ELb1ELb1ELb0EEENS1_21CollectiveEpilogueFwdINS6_IJSA_SA_SB_EEES9_NS_10bfloat16_tESF_Li256ELb0ELb1ELb1ELb1EEENS1_19SingleTileSchedulerILb0ELb1ELb1ELi128EEEEEEEEEvNT_6ParamsE)
        /*008c*/ 	.word	0x00000000


	//----- nvinfo : EIATTR_REGCOUNT
	.align		4
.L_34:
        /*0090*/ 	.byte	0x04, 0x2f
        /*0092*/ 	.short	(.L_36 - .L_35)
	.align		4
.L_35:
        /*0094*/ 	.word	index@(_ZN7cutlass13device_kernelIN5flash11enable_sm90INS1_16FlashAttnFwdSm90INS1_25CollectiveMainloopFwdSm90ILi2EN4cute5tupleIJNS5_1CILi1EEES8_S8_EEENS6_IJNS7_ILi128EEENS7_ILi224EEESA_EEELi128ENS_12float_e4m3_tEfNS_4arch4Sm90ELb0ELb0ELb0ELb1ELb0ELb1ELb0ELb1ELb1ELb1ELb1ELb0EEENS1_21CollectiveEpilogueFwdINS6_IJSA_SA_SB_EEES9_NS_10bfloat16_tESF_Li256ELb1ELb1ELb1ELb1EEENS1_36VarlenDynamicPersistentTileSchedulerILi128ELi224ELi256ELi128ELb1ELb1ELb1ELb0ELb1ELb1EEEEEEEEEvNT_6ParamsE)
        /*0098*/ 	.word	0x00000004


	//----- nvinfo : EIATTR_FRAME_SIZE
	.align		4
.L_36:
        /*009c*/ 	.byte	0x04, 0x11
        /*009e*/ 	.short	(.L_38 - .L_37)
	.align		4
.L_37:
        /*00a0*/ 	.word	index@(_ZN7cutlass13device_kernelIN5flash11enable_sm90INS1_16FlashAttnFwdSm90INS1_25CollectiveMainloopFwdSm90ILi2EN4cute5tupleIJNS5_1CILi1EEES8_S8_EEENS6_IJNS7_ILi128EEENS7_ILi224EEESA_EEELi128ENS_12float_e4m3_tEfNS_4arch4Sm90ELb0ELb0ELb0ELb1ELb0ELb1ELb0ELb1ELb1ELb1ELb1ELb0EEENS1_21CollectiveEpilogueFwdINS6_IJSA_SA_SB_EEES9_NS_10bfloat16_tESF_Li256ELb1ELb1ELb1ELb1EEENS1_36VarlenDynamicPersistentTileSchedulerILi128ELi224ELi256ELi128ELb1ELb1ELb1ELb0ELb1ELb1EEEEEEEEEvNT_6ParamsE)
        /*00a4*/ 	.word	0x00000000


	//----- nvinfo : EIATTR_REGCOUNT
	.align		4
.L_38:
        /*00a8*/ 	.byte	0x04, 0x2f
        /*00aa*/ 	.short	(.L_40 - .L_39)
	.align		4
.L_39:
        /*00ac*/ 	.word	index@(_ZN7cutlass13device_kernelIN5flash11enable_sm90INS1_16FlashAttnFwdSm90INS1_25CollectiveMainloopFwdSm90ILi2EN4cute5tupleIJNS5_1CILi1EEES8_S8_EEENS6_IJNS7_ILi128EEENS7_ILi224EEESA_EEELi128ENS_12float_e4m3_tEfNS_4arch4Sm90ELb0ELb0ELb0ELb1ELb0ELb0ELb0ELb1ELb1ELb1ELb1ELb0EEENS1_21CollectiveEpilogueFwdINS6_IJSA_SA_SB_EEES9_NS_10bfloat16_tESF_Li256ELb1ELb1ELb1ELb1EEENS1_36VarlenDynamicPersistentTileSchedulerILi128ELi224ELi256ELi128ELb1ELb1ELb1ELb0ELb1ELb1EEEEEEEEEvNT_6ParamsE)
        /*00b0*/ 	.word	0x00000004


	//----- nvinfo : EIATTR_FRAME_SIZE
	.align		4
.L_40:
        /*00b4*/ 	.byte	0x04, 0x11
        /*00b6*/ 	.short	(.L_42 - .L_41)
	.align		4
.L_41:
        /*00b8*/ 	.word	index@(_ZN7cutlass13device_kernelIN5flash11enable_sm90INS1_16FlashAttnFwdSm90INS1_25CollectiveMainloopFwdSm90ILi2EN4cute5tupleIJNS5_1CILi1EEES8_S8_EEENS6_IJNS7_ILi128EEENS7_ILi224EEESA_EEELi128ENS_12float_e4m3_tEfNS_4arch4Sm90ELb0ELb0ELb0ELb1ELb0ELb0ELb0ELb1ELb1ELb1ELb1ELb0EEENS1_21CollectiveEpilogueFwdINS6_IJSA_SA_SB_EEES9_NS_10bfloat16_tESF_Li256ELb1ELb1ELb1ELb1EEENS1_36VarlenDynamicPersistentTileSchedulerILi128ELi224ELi256ELi128ELb1ELb1ELb1ELb0ELb1ELb1EEEEEEEEEvNT_6ParamsE)
        /*00bc*/ 	.word	0x00000000


	//----- nvinfo : EIATTR_REGCOUNT
	.align		4
.L_42:
        /*00c0*/ 	.byte	0x04, 0x2f
        /*00c2*/ 	.short	(.L_44 - .L_43)
	.align		4
.L_43:
        /*00c4*/ 	.word	index@(_ZN7cutlass13device_kernelIN5flash11enable_sm90INS1_16FlashAttnFwdSm90INS1_25CollectiveMainloopFwdSm90ILi2EN4cute5tupleIJNS5_1CILi1EEES8_S8_EEENS6_IJNS7_ILi128EEENS7_ILi224EEESA_EEELi128ENS_12float_e4m3_tEfNS_4arch4Sm90ELb0ELb0ELb0ELb0ELb0ELb0ELb0ELb1ELb1ELb1ELb1ELb0EEENS1_21CollectiveEpilogueFwdINS6_IJSA_SA_SB_EEES9_NS_10bfloat16_tESF_Li256ELb0ELb1ELb1ELb1EEENS1_19SingleTileSchedulerILb0ELb1ELb1ELi128EEEEEEEEEvNT_6ParamsE)
        /*00c8*/ 	.word	0x00000004


	//----- nvinfo : EIATTR_FRAME_SIZE
	.align		4
.L_44:
        /*00cc*/ 	.byte	0x04, 0x11
        /*00ce*/ 	.short	(.L_46 - .L_45)
	.align		4
.L_45:
        /*00d0*/ 	.word	index@(_ZN7cutlass13device_kernelIN5flash11enable_sm90INS1_16FlashAttnFwdSm90INS1_25CollectiveMainloopFwdSm90ILi2EN4cute5tupleIJNS5_1CILi1EEES8_S8_EEENS6_IJNS7_ILi128EEENS7_ILi224EEESA_EEELi128ENS_12float_e4m3_tEfNS_4arch4Sm90ELb0ELb0ELb0ELb0ELb0ELb0ELb0ELb1ELb1ELb1ELb1ELb0EEENS1_21CollectiveEpilogueFwdINS6_IJSA_SA_SB_EEES9_NS_10bfloat16_tESF_Li256ELb0ELb1ELb1ELb1EEENS1_19SingleTileSchedulerILb0ELb1ELb1ELi128EEEEEEEEEvNT_6ParamsE)
        /*00d4*/ 	.word	0x00000000


	//----- nvinfo : EIATTR_MIN_STACK_SIZE
	.align		4
.L_46:
        /*00d8*/ 	.byte	0x04, 0x12
        /*00da*/ 	.short	(.L_48 - .L_47)
	.align		4
.L_47:
        /*00dc*/ 	.word	index@(_ZN7cutlass13device_kernelIN5flash11enable_sm90INS1_16FlashAttnFwdSm90INS1_25CollectiveMainloopFwdSm90ILi2EN4cute5tupleIJNS5_1CILi1EEES8_S8_EEENS6_IJNS7_ILi128EEENS7_ILi224EEESA_EEELi128ENS_12float_e4m3_tEfNS_4arch4Sm90ELb0ELb0ELb0ELb0ELb0ELb0ELb0ELb1ELb1ELb1ELb1ELb0EEENS1_21CollectiveEpilogueFwdINS6_IJSA_SA_SB_EEES9_NS_10bfloat16_tESF_Li256ELb0ELb1ELb1ELb1EEENS1_19SingleTileSchedulerILb0ELb1ELb1ELi128EEEEEEEEEvNT_6ParamsE)
        /*00e0*/ 	.word	0x00000000


	//----- nvinfo : EIATTR_MIN_STACK_SIZE
	.align		4
.L_48:
        /*00e4*/ 	.byte	0x04, 0x12
        /*00e6*/ 	.short	(.L_50 - .L_49)
	.align		4
.L_49:
        /*00e8*/ 	.word	index@(_ZN7cutlass13device_kernelIN5flash11enable_sm90INS1_16FlashAttnFwdSm90INS1_25CollectiveMainloopFwdSm90ILi2EN4cute5tupleIJNS5_1CILi1EEES8_S8_EEENS6_IJNS7_ILi128EEENS7_ILi224EEESA_EEELi128ENS_12float_e4m3_tEfNS_4arch4Sm90ELb0ELb0ELb0ELb1ELb0ELb0ELb0ELb1ELb1ELb1ELb1ELb0EEENS1_21CollectiveEpilogueFwdINS6_IJSA_SA_SB_EEES9_NS_10bfloat16_tESF_Li256ELb1ELb1ELb1ELb1EEENS1_36VarlenDynamicPersistentTileSchedulerILi128ELi224ELi256ELi128ELb1ELb1ELb1ELb0ELb1ELb1EEEEEEEEEvNT_6ParamsE)
        /*00ec*/ 	.word	0x00000000


	//----- nvinfo : EIATTR_MIN_STACK_SIZE
	.align		4
.L_50:
        /*00f0*/ 	.byte	0x04, 0x12
        /*00f2*/ 	.short	(.L_52 - .L_51)
	.align		4
.L_51:
        /*00f4*/ 	.word	index@(_ZN7cutlass13device_kernelIN5flash11enable_sm90INS1_16FlashAttnFwdSm90INS1_25CollectiveMainloopFwdSm90ILi2EN4cute5tupleIJNS5_1CILi1EEES8_S8_EEENS6_IJNS7_ILi128EEENS7_ILi224EEESA_EEELi128ENS_12float_e4m3_tEfNS_4arch4Sm90ELb0ELb0ELb0ELb1ELb0ELb1ELb0ELb1ELb1ELb1ELb1ELb0EEENS1_21CollectiveEpilogueFwdINS6_IJSA_SA_SB_EEES9_NS_10bfloat16_tESF_Li256ELb1ELb1ELb1ELb1EEENS1_36VarlenDynamicPersistentTileSchedulerILi128ELi224ELi256ELi128ELb1ELb1ELb1ELb0ELb1ELb1EEEEEEEEEvNT_6ParamsE)
        /*00f8*/ 	.word	0x00000000


	//----- nvinfo : EIATTR_MIN_STACK_SIZE
	.align		4
.L_52:
        /*00fc*/ 	.byte	0x04, 0x12
        /*00fe*/ 	.short	(.L_54 - .L_53)
	.align		4
.L_53:
        /*0100*/ 	.word	index@(_ZN7cutlass13device_kernelIN5flash11enable_sm90INS1_16FlashAttnFwdSm90INS1_25CollectiveMainloopFwdSm90ILi2EN4cute5tupleIJNS5_1CILi1EEES8_S8_EEENS6_IJNS7_ILi128EEENS7_ILi224EEESA_EEELi128ENS_12float_e4m3_tEfNS_4arch4Sm90ELb0ELb1ELb0ELb0ELb0ELb0ELb0ELb1ELb1ELb1ELb1ELb0EEENS1_21CollectiveEpilogueFwdINS6_IJSA_SA_SB_EEES9_NS_10bfloat16_tESF_Li256ELb0ELb1ELb1ELb1EEENS1_19SingleTileSchedulerILb0ELb1ELb1ELi128EEEEEEEEEvNT_6ParamsE)
        /*0104*/ 	.word	0x00000000


	//----- nvinfo : EIATTR_MIN_STACK_SIZE
	.align		4
.L_54:
        /*0108*/ 	.byte	0x04, 0x12
        /*010a*/ 	.short	(.L_56 - .L_55)
	.align		4
.L_55:
        /*010c*/ 	.word	index@(_ZN7cutlass13device_kernelIN5flash11enable_sm90INS1_16FlashAttnFwdSm90INS1_25CollectiveMainloopFwdSm90ILi2EN4cute5tupleIJNS5_1CILi1EEES8_S8_EEENS6_IJNS7_ILi128EEENS7_ILi224EEESA_EEELi128ENS_12float_e4m3_tEfNS_4arch4Sm90ELb0ELb1ELb0ELb1ELb0ELb0ELb0ELb1ELb1ELb1ELb1ELb0EEENS1_21CollectiveEpilogueFwdINS6_IJSA_SA_SB_EEES9_NS_10bfloat16_tESF_Li256ELb1ELb1ELb1ELb1EEENS1_36VarlenDynamicPersistentTileSchedulerILi128ELi224ELi256ELi128ELb1ELb1ELb1ELb1ELb0ELb1EEEEEEEEEvNT_6ParamsE)
        /*0110*/ 	.word	0x00000000


	//----- nvinfo : EIATTR_MIN_STACK_SIZE
	.align		4
.L_56:
        /*0114*/ 	.byte	0x04, 0x12
        /*0116*/ 	.short	(.L_58 - .L_57)
	.align		4
.L_57:
        /*0118*/ 	.word	index@(_ZN7cutlass13device_kernelIN5flash11enable_sm90INS1_16FlashAttnFwdSm90INS1_25CollectiveMainloopFwdSm90ILi2EN4cute5tupleIJNS5_1CILi1EEES8_S8_EEENS6_IJNS7_ILi128EEENS7_ILi224EEESA_EEELi128ENS_12float_e4m3_tEfNS_4arch4Sm90ELb0ELb1ELb0ELb1ELb0ELb1ELb0ELb1ELb1ELb1ELb1ELb0EEENS1_21CollectiveEpilogueFwdINS6_IJSA_SA_SB_EEES9_NS_10bfloat16_tESF_Li256ELb1ELb1ELb1ELb1EEENS1_36VarlenDynamicPersistentTileSchedulerILi128ELi224ELi256ELi128ELb1ELb1ELb1ELb1ELb0ELb1EEEEEEEEEvNT_6ParamsE)
        /*011c*/ 	.word	0x00000000


	//----- nvinfo : EIATTR_MIN_STACK_SIZE
	.align		4
.L_58:
        /*0120*/ 	.byte	0x04, 0x12
        /*0122*/ 	.short	(.L_60 - .L_59)
	.align		4
.L_59:
        /*0124*/ 	.word	index@(_ZN7cutlass13device_kernelIN5flash11enable_sm90INS1_16FlashAttnFwdSm90INS1_25CollectiveMainloopFwdSm90ILi2EN4cute5tupleIJNS5_1CILi1EEES8_S8_EEENS6_IJNS7_ILi128EEENS7_ILi224EEESA_EEELi128ENS_12float_e4m3_tEfNS_4arch4Sm90ELb1ELb0ELb0ELb0ELb0ELb0ELb0ELb1ELb1ELb1ELb1ELb0EEENS1_21CollectiveEpilogueFwdINS6_IJSA_SA_SB_EEES9_NS_10bfloat16_tESF_Li256ELb0ELb1ELb1ELb1EEENS1_19SingleTileSchedulerILb0ELb1ELb1ELi128EEEEEEEEEvNT_6ParamsE)
        /*0128*/ 	.word	0x00000000


	//----- nvinfo : EIATTR_MIN_STACK_SIZE
	.align		4
.L_60:
        /*012c*/ 	.byte	0x04, 0x12
        /*012e*/ 	.short	(.L_62 - .L_61)
	.align		4
.L_61:
        /*0130*/ 	.word	index@(_ZN7cutlass13device_kernelIN5flash11enable_sm90INS1_16FlashAttnFwdSm90INS1_25CollectiveMainloopFwdSm90ILi2EN4cute5tupleIJNS5_1CILi1EEES8_S8_EEENS6_IJNS7_ILi128EEENS7_ILi224EEESA_EEELi128ENS_12float_e4m3_tEfNS_4arch4Sm90ELb1ELb0ELb0ELb1ELb0ELb0ELb0ELb1ELb1ELb1ELb1ELb0EEENS1_21CollectiveEpilogueFwdINS6_IJSA_SA_SB_EEES9_NS_10bfloat16_tESF_Li256ELb1ELb1ELb1ELb1EEENS1_36VarlenDynamicPersistentTileSchedulerILi128ELi224ELi256ELi128ELb1ELb1ELb1ELb1ELb1ELb1EEEEEEEEEvNT_6ParamsE)
        /*0134*/ 	.word	0x00000000


	//----- nvinfo : EIATTR_MIN_STACK_SIZE
	.align		4
.L_62:
        /*0138*/ 	.byte	0x04, 0x12
        /*013a*/ 	.short	(.L_64 - .L_63)
	.align		4
.L_63:
        /*013c*/ 	.word	index@(_ZN7cutlass13device_kernelIN5flash11enable_sm90INS1_16FlashAttnFwdSm90INS1_25CollectiveMainloopFwdSm90ILi2EN4cute5tupleIJNS5_1CILi1EEES8_S8_EEENS6_IJNS7_ILi128EEENS7_ILi224EEESA_EEELi128ENS_12float_e4m3_tEfNS_4arch4Sm90ELb1ELb0ELb0ELb1ELb0ELb1ELb0ELb1ELb1ELb1ELb1ELb0EEENS1_21CollectiveEpilogueFwdINS6_IJSA_SA_SB_EEES9_NS_10bfloat16_tESF_Li256ELb1ELb1ELb1ELb1EEENS1_36VarlenDynamicPersistentTileSchedulerILi128ELi224ELi256ELi128ELb1ELb1ELb1ELb1ELb1ELb1EEEEEEEEEvNT_6ParamsE)
        /*0140*/ 	.word	0x00000000
.L_64:


//--------------------- .nv.compat                --------------------------
	.section	.nv.compat,"",@"SHT_CUDA_COMPAT_INFO"
	.align	4
        /*0000*/ 	.byte	0x02, 0x09, 0x01, 0x00, 0x02, 0x02, 0x01, 0x00, 0x02, 0x05, 0x05, 0x00, 0x03, 0x07, 0x01, 0x01
        /*0010*/ 	.byte	0x02, 0x03, 0x00, 0x00, 0x02, 0x06, 0x01, 0x00, 0x04, 0x0b, 0x08, 0x00, 0x00, 0x00, 0x00, 0x00
        /*0020*/ 	.byte	0x00, 0x00, 0x00, 0x00


//--------------------- .nv.info._ZN7cutlass13device_kernelIN5flash11enable_sm90INS1_16FlashAttnFwdSm90INS1_25CollectiveMainloopFwdSm90ILi2EN4cute5tupleIJNS5_1CILi1EEES8_S8_EEENS6_IJNS7_ILi128EEENS7_ILi224EEESA_EEELi128ENS_12float_e4m3_tEfNS_4arch4Sm90ELb0ELb0ELb0ELb0ELb0ELb0ELb0ELb1ELb1ELb1ELb1ELb0EEENS1_21CollectiveEpilogueFwdINS6_IJSA_SA_SB_EEES9_NS_10bfloat16_tESF_Li256ELb0ELb1ELb1ELb1EEENS1_19SingleTileSchedulerILb0ELb1ELb1ELi128EEEEEEEEEvNT_6ParamsE --------------------------
	.section	.nv.info._ZN7cutlass13device_kernelIN5flash11enable_sm90INS1_16FlashAttnFwdSm90INS1_25CollectiveMainloopFwdSm90ILi2EN4cute5tupleIJNS5_1CILi1EEES8_S8_EEENS6_IJNS7_ILi128EEENS7_ILi224EEESA_EEELi128ENS_12float_e4m3_tEfNS_4arch4Sm90ELb0ELb0ELb0ELb0ELb0ELb0ELb0ELb1ELb1ELb1ELb1ELb0EEENS1_21CollectiveEpilogueFwdINS6_IJSA_SA_SB_EEES9_NS_10bfloat16_tESF_Li256ELb0ELb1ELb1ELb1EEENS1_19SingleTileSchedulerILb0ELb1ELb1ELi128EEEEEEEEEvNT_6ParamsE,"",@"SHT_CUDA_INFO"
	.sectionflags	@""
	.align	4


	//----- nvinfo : EIATTR_CUDA_API_VERSION
	.align		4
        /*0000*/ 	.byte	0x04, 0x37
        /*0002*/ 	.short	(.L_66 - .L_65)
.L_65:
        /*0004*/ 	.word	0x00000082


	//----- nvinfo : EIATTR_KPARAM_INFO
	.align		4
.L_66:
        /*0008*/ 	.byte	0x04, 0x17
        /*000a*/ 	.short	(.L_68 - .L_67)
.L_67:
        /*000c*/ 	.word	0x00000000
        /*0010*/ 	.short	0x0000
        /*0012*/ 	.short	0x0000
        /*0014*/ 	.byte	0x00, 0xf0, 0x01, 0x28


	//----- nvinfo : EIATTR_SPARSE_MMA_MASK
	.align		4
.L_68:
        /*0018*/ 	.byte	0x03, 0x50
        /*001a*/ 	.short	0x0000


	//----- nvinfo : EIATTR_MAXREG_COUNT
	.align		4
        /*001c*/ 	.byte	0x03, 0x1b
        /*001e*/ 	.short	0x00a8


	//----- nvinfo : EIATTR_MERCURY_ISA_VERSION
	.align		4
        /*0020*/ 	.byte	0x03, 0x5f
        /*0022*/ 	.short	0x0101


	//----- nvinfo : EIATTR_VRC_CTA_INIT_COUNT
	.align		4
        /*0024*/ 	.byte	0x02, 0x4a
	.zero		1
	.zero		1


	//----- nvinfo : EIATTR_EXIT_INSTR_OFFSETS
	.align		4
        /*0028*/ 	.byte	0x04, 0x1c
        /*002a*/ 	.short	(.L_70 - .L_69)


	//   ....[0]....
.L_69:
        /*002c*/ 	.word	0x00000010


	//----- nvinfo : EIATTR_MAX_THREADS
	.align		4
.L_70:
        /*0030*/ 	.byte	0x04, 0x05
        /*0032*/ 	.short	(.L_72 - .L_71)
.L_71:
        /*0034*/ 	.word	0x00000180
        /*0038*/ 	.word	0x00000001
        /*003c*/ 	.word	0x00000001


	//----- nvinfo : EIATTR_CBANK_PARAM_SIZE
	.align		4
.L_72:
        /*0040*/ 	.byte	0x03, 0x19
        /*0042*/ 	.short	0x0a00


	//----- nvinfo : EIATTR_PARAM_CBANK
	.align		4
        /*0044*/ 	.byte	0x04, 0x0a
        /*0046*/ 	.short	(.L_74 - .L_73)
	.align		4
.L_73:
        /*0048*/ 	.word	index@(.nv.constant0._ZN7cutlass13device_kernelIN5flash11enable_sm90INS1_16FlashAttnFwdSm90INS1_25CollectiveMainloopFwdSm90ILi2EN4cute5tupleIJNS5_1CILi1EEES8_S8_EEENS6_IJNS7_ILi128EEENS7_ILi224EEESA_EEELi128ENS_12float_e4m3_tEfNS_4arch4Sm90ELb0ELb0ELb0ELb0ELb0ELb0ELb0ELb1ELb1ELb1ELb1ELb0EEENS1_21CollectiveEpilogueFwdINS6_IJSA_SA_SB_EEES9_NS_10bfloat16_tESF_Li256ELb0ELb1ELb1ELb1EEENS1_19SingleTileSchedulerILb0ELb1ELb1ELi128EEEEEEEEEvNT_6ParamsE)
        /*004c*/ 	.short	0x0380
        /*004e*/ 	.short	0x0a00


	//----- nvinfo : EIATTR_SW_WAR
	.align		4
.L_74:
        /*0050*/ 	.byte	0x04, 0x36
        /*0052*/ 	.short	(.L_76 - .L_75)
.L_75:
        /*0054*/ 	.word	0x00000008
.L_76:


//--------------------- .nv.info._ZN7cutlass13device_kernelIN5flash11enable_sm90INS1_16FlashAttnFwdSm90INS1_25CollectiveMainloopFwdSm90ILi2EN4cute5tupleIJNS5_1CILi1EEES8_S8_EEENS6_IJNS7_ILi128EEENS7_ILi224EEESA_EEELi128ENS_12float_e4m3_tEfNS_4arch4Sm90ELb0ELb0ELb0ELb1ELb0ELb0ELb0ELb1ELb1ELb1ELb1ELb0EEENS1_21CollectiveEpilogueFwdINS6_IJSA_SA_SB_EEES9_NS_10bfloat16_tESF_Li256ELb1ELb1ELb1ELb1EEENS1_36VarlenDynamicPersistentTileSchedulerILi128ELi224ELi256ELi128ELb1ELb1ELb1ELb0ELb1ELb1EEEEEEEEEvNT_6ParamsE --------------------------
	.section	.nv.info._ZN7cutlass13device_kernelIN5flash11enable_sm90INS1_16FlashAttnFwdSm90INS1_25CollectiveMainloopFwdSm90ILi2EN4cute5tupleIJNS5_1CILi1EEES8_S8_EEENS6_IJNS7_ILi128EEENS7_ILi224EEESA_EEELi128ENS_12float_e4m3_tEfNS_4arch4Sm90ELb0ELb0ELb0ELb1ELb0ELb0ELb0ELb1ELb1ELb1ELb1ELb0EEENS1_21CollectiveEpilogueFwdINS6_IJSA_SA_SB_EEES9_NS_10bfloat16_tESF_Li256ELb1ELb1ELb1ELb1EEENS1_36VarlenDynamicPersistentTileSchedulerILi128ELi224ELi256ELi128ELb1ELb1ELb1ELb0ELb1ELb1EEEEEEEEEvNT_6ParamsE,"",@"SHT_CUDA_INFO"
	.sectionflags	@""
	.align	4


	//----- nvinfo : EIATTR_CUDA_API_VERSION
	.align		4
        /*0000*/ 	.byte	0x04, 0x37
        /*0002*/ 	.short	(.L_78 - .L_77)
.L_77:
        /*0004*/ 	.word	0x00000082


	//----- nvinfo : EIATTR_KPARAM_INFO
	.align		4
.L_78:
        /*0008*/ 	.byte	0x04, 0x17
        /*000a*/ 	.short	(.L_80 - .L_79)
.L_79:
        /*000c*/ 	.word	0x00000000
        /*0010*/ 	.short	0x0000
        /*0012*/ 	.short	0x0000
        /*0014*/ 	.byte	0x00, 0xf0, 0x01, 0x2a


	//----- nvinfo : EIATTR_SPARSE_MMA_MASK
	.align		4
.L_80:
        /*0018*/ 	.byte	0x03, 0x50
        /*001a*/ 	.short	0x0000


	//----- nvinfo : EIATTR_MAXREG_COUNT
	.align		4
        /*001c*/ 	.byte	0x03, 0x1b
        /*001e*/ 	.short	0x00a8


	//----- nvinfo : EIATTR_MERCURY_ISA_VERSION
	.align		4
        /*0020*/ 	.byte	0x03, 0x5f
        /*0022*/ 	.short	0x0101


	//----- nvinfo : EIATTR_VRC_CTA_INIT_COUNT
	.align		4
        /*0024*/ 	.byte	0x02, 0x4a
	.zero		1
	.zero		1


	//----- nvinfo : EIATTR_EXIT_INSTR_OFFSETS
	.align		4
        /*0028*/ 	.byte	0x04, 0x1c
        /*002a*/ 	.short	(.L_82 - .L_81)


	//   ....[0]....
.L_81:
        /*002c*/ 	.word	0x00000010


	//----- nvinfo : EIATTR_MAX_THREADS
	.align		4
.L_82:
        /*0030*/ 	.byte	0x04, 0x05
        /*0032*/ 	.short	(.L_84 - .L_83)
.L_83:
        /*0034*/ 	.word	0x00000180
        /*0038*/ 	.word	0x00000001
        /*003c*/ 	.word	0x00000001


	//----- nvinfo : EIATTR_CBANK_PARAM_SIZE
	.align		4
.L_84:
        /*0040*/ 	.byte	0x03, 0x19
        /*0042*/ 	.short	0x0a80


	//----- nvinfo : EIATTR_PARAM_CBANK
	.align		4
        /*0044*/ 	.byte	0x04, 0x0a
        /*0046*/ 	.short	(.L_86 - .L_85)
	.align		4
.L_85:
        /*0048*/ 	.word	index@(.nv.constant0._ZN7cutlass13device_kernelIN5flash11enable_sm90INS1_16FlashAttnFwdSm90INS1_25CollectiveMainloopFwdSm90ILi2EN4cute5tupleIJNS5_1CILi1EEES8_S8_EEENS6_IJNS7_ILi128EEENS7_ILi224EEESA_EEELi128ENS_12float_e4m3_tEfNS_4arch4Sm90ELb0ELb0ELb0ELb1ELb0ELb0ELb0ELb1ELb1ELb1ELb1ELb0EEENS1_21CollectiveEpilogueFwdINS6_IJSA_SA_SB_EEES9_NS_10bfloat16_tESF_Li256ELb1ELb1ELb1ELb1EEENS1_36VarlenDynamicPersistentTileSchedulerILi128ELi224ELi256ELi128ELb1ELb1ELb1ELb0ELb1ELb1EEEEEEEEEvNT_6ParamsE)
        /*004c*/ 	.short	0x0380
        /*004e*/ 	.short	0x0a80


	//----- nvinfo : EIATTR_SW_WAR
	.align		4
.L_86:
        /*0050*/ 	.byte	0x04, 0x36
        /*0052*/ 	.short	(.L_88 - .L_87)
.L_87:
        /*0054*/ 	.word	0x00000008
.L_88:


//--------------------- .nv.info._ZN7cutlass13device_kernelIN5flash11enable_sm90INS1_16FlashAttnFwdSm90INS1_25CollectiveMainloopFwdSm90ILi2EN4cute5tupleIJNS5_1CILi1EEES8_S8_EEENS6_IJNS7_ILi128EEENS7_ILi224EEESA_EEELi128ENS_12float_e4m3_tEfNS_4arch4Sm90ELb0ELb0ELb0ELb1ELb0ELb1ELb0ELb1ELb1ELb1ELb1ELb0EEENS1_21CollectiveEpilogueFwdINS6_IJSA_SA_SB_EEES9_NS_10bfloat16_tESF_Li256ELb1ELb1ELb1ELb1EEENS1_36VarlenDynamicPersistentTileSchedulerILi128ELi224ELi256ELi128ELb1ELb1ELb1ELb0ELb1ELb1EEEEEEEEEvNT_6ParamsE --------------------------
	.section	.nv.info._ZN7cutlass13device_kernelIN5flash11enable_sm90INS1_16FlashAttnFwdSm90INS1_25CollectiveMainloopFwdSm90ILi2EN4cute5tupleIJNS5_1CILi1EEES8_S8_EEENS6_IJNS7_ILi128EEENS7_ILi224EEESA_EEELi128ENS_12float_e4m3_tEfNS_4arch4Sm90ELb0ELb0ELb0ELb1ELb0ELb1ELb0ELb1ELb1ELb1ELb1ELb0EEENS1_21CollectiveEpilogueFwdINS6_IJSA_SA_SB_EEES9_NS_10bfloat16_tESF_Li256ELb1ELb1ELb1ELb1EEENS1_36VarlenDynamicPersistentTileSchedulerILi128ELi224ELi256ELi128ELb1ELb1ELb1ELb0ELb1ELb1EEEEEEEEEvNT_6ParamsE,"",@"SHT_CUDA_INFO"
	.sectionflags	@""
	.align	4


	//----- nvinfo : EIATTR_CUDA_API_VERSION
	.align		4
        /*0000*/ 	.byte	0x04, 0x37
        /*0002*/ 	.short	(.L_90 - .L_89)
.L_89:
        /*0004*/ 	.word	0x00000082


	//----- nvinfo : EIATTR_KPARAM_INFO
	.align		4
.L_90:
        /*0008*/ 	.byte	0x04, 0x17
        /*000a*/ 	.short	(.L_92 - .L_91)
.L_91:
        /*000c*/ 	.word	0x00000000
        /*0010*/ 	.short	0x0000
        /*0012*/ 	.short	0x0000
        /*0014*/ 	.byte	0x00, 0xf0, 0x01, 0x2a


	//----- nvinfo : EIATTR_SPARSE_MMA_MASK
	.align		4
.L_92:
        /*0018*/ 	.byte	0x03, 0x50
        /*001a*/ 	.short	0x0000


	//----- nvinfo : EIATTR_MAXREG_COUNT
	.align		4
        /*001c*/ 	.byte	0x03, 0x1b
        /*001e*/ 	.short	0x00a8


	//----- nvinfo : EIATTR_MERCURY_ISA_VERSION
	.align		4
        /*0020*/ 	.byte	0x03, 0x5f
        /*0022*/ 	.short	0x0101


	//----- nvinfo : EIATTR_VRC_CTA_INIT_COUNT
	.align		4
        /*0024*/ 	.byte	0x02, 0x4a
	.zero		1
	.zero		1


	//----- nvinfo : EIATTR_EXIT_INSTR_OFFSETS
	.align		4
        /*0028*/ 	.byte	0x04, 0x1c
        /*002a*/ 	.short	(.L_94 - .L_93)


	//   ....[0]....
.L_93:
        /*002c*/ 	.word	0x00000010


	//----- nvinfo : EIATTR_MAX_THREADS
	.align		4
.L_94:
        /*0030*/ 	.byte	0x04, 0x05
        /*0032*/ 	.short	(.L_96 - .L_95)
.L_95:
        /*0034*/ 	.word	0x00000180
        /*0038*/ 	.word	0x00000001
        /*003c*/ 	.word	0x00000001


	//----- nvinfo : EIATTR_CBANK_PARAM_SIZE
	.align		4
.L_96:
        /*0040*/ 	.byte	0x03, 0x19
        /*0042*/ 	.short	0x0a80


	//----- nvinfo : EIATTR_PARAM_CBANK
	.align		4
        /*0044*/ 	.byte	0x04, 0x0a
        /*0046*/ 	.short	(.L_98 - .L_97)
	.align		4
.L_97:
        /*0048*/ 	.word	index@(.nv.constant0._ZN7cutlass13device_kernelIN5flash11enable_sm90INS1_16FlashAttnFwdSm90INS1_25CollectiveMainloopFwdSm90ILi2EN4cute5tupleIJNS5_1CILi1EEES8_S8_EEENS6_IJNS7_ILi128EEENS7_ILi224EEESA_EEELi128ENS_12float_e4m3_tEfNS_4arch4Sm90ELb0ELb0ELb0ELb1ELb0ELb1ELb0ELb1ELb1ELb1ELb1ELb0EEENS1_21CollectiveEpilogueFwdINS6_IJSA_SA_SB_EEES9_NS_10bfloat16_tESF_Li256ELb1ELb1ELb1ELb1EEENS1_36VarlenDynamicPersistentTileSchedulerILi128ELi224ELi256ELi128ELb1ELb1ELb1ELb0ELb1ELb1EEEEEEEEEvNT_6ParamsE)
        /*004c*/ 	.short	0x0380
        /*004e*/ 	.short	0x0a80


	//----- nvinfo : EIATTR_SW_WAR
	.align		4
.L_98:
        /*0050*/ 	.byte	0x04, 0x36
        /*0052*/ 	.short	(.L_100 - .L_99)
.L_99:
        /*0054*/ 	.word	0x00000008
.L_100:


//--------------------- .nv.info._ZN7cutlass13device_kernelIN5flash11enable_sm90INS1_16FlashAttnFwdSm90INS1_25CollectiveMainloopFwdSm90ILi2EN4cute5tupleIJNS5_1CILi1EEES8_S8_EEENS6_IJNS7_ILi128EEENS7_ILi224EEESA_EEELi128ENS_12float_e4m3_tEfNS_4arch4Sm90ELb0ELb1ELb0ELb0ELb0ELb0ELb0ELb1ELb1ELb1ELb1ELb0EEENS1_21CollectiveEpilogueFwdINS6_IJSA_SA_SB_EEES9_NS_10bfloat16_tESF_Li256ELb0ELb1ELb1ELb1EEENS1_19SingleTileSchedulerILb0ELb1ELb1ELi128EEEEEEEEEvNT_6ParamsE --------------------------
	.section	.nv.info._ZN7cutlass13device_kernelIN5flash11enable_sm90INS1_16FlashAttnFwdSm90INS1_25CollectiveMainloopFwdSm90ILi2EN4cute5tupleIJNS5_1CILi1EEES8_S8_EEENS6_IJNS7_ILi128EEENS7_ILi224EEESA_EEELi128ENS_12float_e4m3_tEfNS_4arch4Sm90ELb0ELb1ELb0ELb0ELb0ELb0ELb0ELb1ELb1ELb1ELb1ELb0EEENS1_21CollectiveEpilogueFwdINS6_IJSA_SA_SB_EEES9_NS_10bfloat16_tESF_Li256ELb0ELb1ELb1ELb1EEENS1_19SingleTileSchedulerILb0ELb1ELb1ELi128EEEEEEEEEvNT_6ParamsE,"",@"SHT_CUDA_INFO"
	.sectionflags	@""
	.align	4


	//----- nvinfo : EIATTR_CUDA_API_VERSION
	.align		4
        /*0000*/ 	.byte	0x04, 0x37
        /*0002*/ 	.short	(.L_102 - .L_101)
.L_101:
        /*0004*/ 	.word	0x00000082


	//----- nvinfo : EIATTR_KPARAM_INFO
	.align		4
.L_102:
        /*0008*/ 	.byte	0x04, 0x17
        /*000a*/ 	.short	(.L_104 - .L_103)
.L_103:
        /*000c*/ 	.word	0x00000000
        /*0010*/ 	.short	0x0000
        /*0012*/ 	.short	0x0000
        /*0014*/ 	.byte	0x00, 0xf0, 0x01, 0x28


	//----- nvinfo : EIATTR_SPARSE_MMA_MASK
	.align		4
.L_104:
        /*0018*/ 	.byte	0x03, 0x50
        /*001a*/ 	.short	0x0000


	//----- nvinfo : EIATTR_MAXREG_COUNT
	.align		4
        /*001c*/ 	.byte	0x03, 0x1b
        /*001e*/ 	.short	0x00a8


	//----- nvinfo : EIATTR_MERCURY_ISA_VERSION
	.align		4
        /*0020*/ 	.byte	0x03, 0x5f
        /*0022*/ 	.short	0x0101


	//----- nvinfo : EIATTR_VRC_CTA_INIT_COUNT
	.align		4
        /*0024*/ 	.byte	0x02, 0x4a
	.zero		1
	.zero		1


	//----- nvinfo : EIATTR_EXIT_INSTR_OFFSETS
	.align		4
        /*0028*/ 	.byte	0x04, 0x1c
        /*002a*/ 	.short	(.L_106 - .L_105)


	//   ....[0]....
.L_105:
        /*002c*/ 	.word	0x00000010


	//----- nvinfo : EIATTR_MAX_THREADS
	.align		4
.L_106:
        /*0030*/ 	.byte	0x04, 0x05
        /*0032*/ 	.short	(.L_108 - .L_107)
.L_107:
        /*0034*/ 	.word	0x00000180
        /*0038*/ 	.word	0x00000001
        /*003c*/ 	.word	0x00000001


	//----- nvinfo : EIATTR_CBANK_PARAM_SIZE
	.align		4
.L_108:
        /*0040*/ 	.byte	0x03, 0x19
        /*0042*/ 	.short	0x0a00


	//----- nvinfo : EIATTR_PARAM_CBANK
	.align		4
        /*0044*/ 	.byte	0x04, 0x0a
        /*0046*/ 	.short	(.L_110 - .L_109)
	.align		4
.L_109:
        /*0048*/ 	.word	index@(.nv.constant0._ZN7cutlass13device_kernelIN5flash11enable_sm90INS1_16FlashAttnFwdSm90INS1_25CollectiveMainloopFwdSm90ILi2EN4cute5tupleIJNS5_1CILi1EEES8_S8_EEENS6_IJNS7_ILi128EEENS7_ILi224EEESA_EEELi128ENS_12float_e4m3_tEfNS_4arch4Sm90ELb0ELb1ELb0ELb0ELb0ELb0ELb0ELb1ELb1ELb1ELb1ELb0EEENS1_21CollectiveEpilogueFwdINS6_IJSA_SA_SB_EEES9_NS_10bfloat16_tESF_Li256ELb0ELb1ELb1ELb1EEENS1_19SingleTileSchedulerILb0ELb1ELb1ELi128EEEEEEEEEvNT_6ParamsE)
        /*004c*/ 	.short	0x0380
        /*004e*/ 	.short	0x0a00


	//----- nvinfo : EIATTR_SW_WAR
	.align		4
.L_110:
        /*0050*/ 	.byte	0x04, 0x36
        /*0052*/ 	.short	(.L_112 - .L_111)
.L_111:
        /*0054*/ 	.word	0x00000008
.L_112:


//--------------------- .nv.info._ZN7cutlass13device_kernelIN5flash11enable_sm90INS1_16FlashAttnFwdSm90INS1_25CollectiveMainloopFwdSm90ILi2EN4cute5tupleIJNS5_1CILi1EEES8_S8_EEENS6_IJNS7_ILi128EEENS7_ILi224EEESA_EEELi128ENS_12float_e4m3_tEfNS_4arch4Sm90ELb0ELb1ELb0ELb1ELb0ELb0ELb0ELb1ELb1ELb1ELb1ELb0EEENS1_21CollectiveEpilogueFwdINS6_IJSA_SA_SB_EEES9_NS_10bfloat16_tESF_Li256ELb1ELb1ELb1ELb1EEENS1_36VarlenDynamicPersistentTileSchedulerILi128ELi224ELi256ELi128ELb1ELb1ELb1ELb1ELb0ELb1EEEEEEEEEvNT_6ParamsE --------------------------
	.section	.nv.info._ZN7cutlass13device_kernelIN5flash11enable_sm90INS1_16FlashAttnFwdSm90INS1_25CollectiveMainloopFwdSm90ILi2EN4cute5tupleIJNS5_1CILi1EEES8_S8_EEENS6_IJNS7_ILi128EEENS7_ILi224EEESA_EEELi128ENS_12float_e4m3_tEfNS_4arch4Sm90ELb0ELb1ELb0ELb1ELb0ELb0ELb0ELb1ELb1ELb1ELb1ELb0EEENS1_21CollectiveEpilogueFwdINS6_IJSA_SA_SB_EEES9_NS_10bfloat16_tESF_Li256ELb1ELb1ELb1ELb1EEENS1_36VarlenDynamicPersistentTileSchedulerILi128ELi224ELi256ELi128ELb1ELb1ELb1ELb1ELb0ELb1EEEEEEEEEvNT_6ParamsE,"",@"SHT_CUDA_INFO"
	.sectionflags	@""
	.align	4


	//----- nvinfo : EIATTR_CUDA_API_VERSION
	.align		4
        /*0000*/ 	.byte	0x04, 0x37
        /*0002*/ 	.short	(.L_114 - .L_113)
.L_113:
        /*0004*/ 	.word	0x00000082


	//----- nvinfo : EIATTR_KPARAM_INFO
	.align		4
.L_114:
        /*0008*/ 	.byte	0x04, 0x17
        /*000a*/ 	.short	(.L_116 - .L_115)
.L_115:
        /*000c*/ 	.word	0x00000000
        /*0010*/ 	.short	0x0000
        /*0012*/ 	.short	0x0000
        /*0014*/ 	.byte	0x00, 0xf0, 0x01, 0x2a


	//----- nvinfo : EIATTR_SPARSE_MMA_MASK
	.align		4
.L_116:
        /*0018*/ 	.byte	0x03, 0x50
        /*001a*/ 	.short	0x0000


	//----- nvinfo : EIATTR_MAXREG_COUNT
	.align		4
        /*001c*/ 	.byte	0x03, 0x1b
        /*001e*/ 	.short	0x00a8


	//----- nvinfo : EIATTR_MERCURY_ISA_VERSION
	.align		4
        /*0020*/ 	.byte	0x03, 0x5f
        /*0022*/ 	.short	0x0101


	//----- nvinfo : EIATTR_VRC_CTA_INIT_COUNT
	.align		4
        /*0024*/ 	.byte	0x02, 0x4a
	.zero		1
	.zero		1


	//----- nvinfo : EIATTR_EXIT_INSTR_OFFSETS
	.align		4
        /*0028*/ 	.byte	0x04, 0x1c
        /*002a*/ 	.short	(.L_118 - .L_117)


	//   ....[0]....
.L_117:
        /*002c*/ 	.word	0x00000010


	//----- nvinfo : EIATTR_MAX_THREADS
	.align		4
.L_118:
        /*0030*/ 	.byte	0x04, 0x05
        /*0032*/ 	.short	(.L_120 - .L_119)
.L_119:
        /*0034*/ 	.word	0x00000180
        /*0038*/ 	.word	0x00000001
        /*003c*/ 	.word	0x00000001


	//----- nvinfo : EIATTR_CBANK_PARAM_SIZE
	.align		4
.L_120:
        /*0040*/ 	.byte	0x03, 0x19
        /*0042*/ 	.short	0x0a80


	//----- nvinfo : EIATTR_PARAM_CBANK
	.align		4
        /*0044*/ 	.byte	0x04, 0x0a
        /*0046*/ 	.short	(.L_122 - .L_121)
	.align		4
.L_121:
        /*0048*/ 	.word	index@(.nv.constant0._ZN7cutlass13device_kernelIN5flash11enable_sm90INS1_16FlashAttnFwdSm90INS1_25CollectiveMainloopFwdSm90ILi2EN4cute5tupleIJNS5_1CILi1EEES8_S8_EEENS6_IJNS7_ILi128EEENS7_ILi224EEESA_EEELi128ENS_12float_e4m3_tEfNS_4arch4Sm90ELb0ELb1ELb0ELb1ELb0ELb0ELb0ELb1ELb1ELb1ELb1ELb0EEENS1_21CollectiveEpilogueFwdINS6_IJSA_SA_SB_EEES9_NS_10bfloat16_tESF_Li256ELb1ELb1ELb1ELb1EEENS1_36VarlenDynamicPersistentTileSchedulerILi128ELi224ELi256ELi128ELb1ELb1ELb1ELb1ELb0ELb1EEEEEEEEEvNT_6ParamsE)
        /*004c*/ 	.short	0x0380
        /*004e*/ 	.short	0x0a80


	//----- nvinfo : EIATTR_SW_WAR
	.align		4
.L_122:
        /*0050*/ 	.byte	0x04, 0x36
        /*0052*/ 	.short	(.L_124 - .L_123)
.L_123:
        /*0054*/ 	.word	0x00000008
.L_124:


//--------------------- .nv.info._ZN7cutlass13device_kernelIN5flash11enable_sm90INS1_16FlashAttnFwdSm90INS1_25CollectiveMainloopFwdSm90ILi2EN4cute5tupleIJNS5_1CILi1EEES8_S8_EEENS6_IJNS7_ILi128EEENS7_ILi224EEESA_EEELi128ENS_12float_e4m3_tEfNS_4arch4Sm90ELb0ELb1ELb0ELb1ELb0ELb1ELb0ELb1ELb1ELb1ELb1ELb0EEENS1_21CollectiveEpilogueFwdINS6_IJSA_SA_SB_EEES9_NS_10bfloat16_tESF_Li256ELb1ELb1ELb1ELb1EEENS1_36VarlenDynamicPersistentTileSchedulerILi128ELi224ELi256ELi128ELb1ELb1ELb1ELb1ELb0ELb1EEEEEEEEEvNT_6ParamsE --------------------------
	.section	.nv.info._ZN7cutlass13device_kernelIN5flash11enable_sm90INS1_16FlashAttnFwdSm90INS1_25CollectiveMainloopFwdSm90ILi2EN4cute5tupleIJNS5_1CILi1EEES8_S8_EEENS6_IJNS7_ILi128EEENS7_ILi224EEESA_EEELi128ENS_12float_e4m3_tEfNS_4arch4Sm90ELb0ELb1ELb0ELb1ELb0ELb1ELb0ELb1ELb1ELb1ELb1ELb0EEENS1_21CollectiveEpilogueFwdINS6_IJSA_SA_SB_EEES9_NS_10bfloat16_tESF_Li256ELb1ELb1ELb1ELb1EEENS1_36VarlenDynamicPersistentTileSchedulerILi128ELi224ELi256ELi128ELb1ELb1ELb1ELb1ELb0ELb1EEEEEEEEEvNT_6ParamsE,"",@"SHT_CUDA_INFO"
	.sectionflags	@""
	.align	4


	//----- nvinfo : EIATTR_CUDA_API_VERSION
	.align		4
        /*0000*/ 	.byte	0x04, 0x37
        /*0002*/ 	.short	(.L_126 - .L_125)
.L_125:
        /*0004*/ 	.word	0x00000082


	//----- nvinfo : EIATTR_KPARAM_INFO
	.align		4
.L_126:
        /*0008*/ 	.byte	0x04, 0x17
        /*000a*/ 	.short	(.L_128 - .L_127)
.L_127:
        /*000c*/ 	.word	0x00000000
        /*0010*/ 	.short	0x0000
        /*0012*/ 	.short	0x0000
        /*0014*/ 	.byte	0x00, 0xf0, 0x01, 0x2a


	//----- nvinfo : EIATTR_SPARSE_MMA_MASK
	.align		4
.L_128:
        /*0018*/ 	.byte	0x03, 0x50
        /*001a*/ 	.short	0x0000


	//----- nvinfo : EIATTR_MAXREG_COUNT
	.align		4
        /*001c*/ 	.byte	0x03, 0x1b
        /*001e*/ 	.short	0x00a8


	//----- nvinfo : EIATTR_MERCURY_ISA_VERSION
	.align		4
        /*0020*/ 	.byte	0x03, 0x5f
        /*0022*/ 	.short	0x0101


	//----- nvinfo : EIATTR_VRC_CTA_INIT_COUNT
	.align		4
        /*0024*/ 	.byte	0x02, 0x4a
	.zero		1
	.zero		1


	//----- nvinfo : EIATTR_EXIT_INSTR_OFFSETS
	.align		4
        /*0028*/ 	.byte	0x04, 0x1c
        /*002a*/ 	.short	(.L_130 - .L_129)


	//   ....[0]....
.L_129:
        /*002c*/ 	.word	0x00000010


	//----- nvinfo : EIATTR_MAX_THREADS
	.align		4
.L_130:
        /*0030*/ 	.byte	0x04, 0x05
        /*0032*/ 	.short	(.L_132 - .L_131)
.L_131:
        /*0034*/ 	.word	0x00000180
        /*0038*/ 	.word	0x00000001
        /*003c*/ 	.word	0x00000001


	//----- nvinfo : EIATTR_CBANK_PARAM_SIZE
	.align		4
.L_132:
        /*0040*/ 	.byte	0x03, 0x19
        /*0042*/ 	.short	0x0a80


	//----- nvinfo : EIATTR_PARAM_CBANK
	.align		4
        /*0044*/ 	.byte	0x04, 0x0a
        /*0046*/ 	.short	(.L_134 - .L_133)
	.align		4
.L_133:
        /*0048*/ 	.word	index@(.nv.constant0._ZN7cutlass13device_kernelIN5flash11enable_sm90INS1_16FlashAttnFwdSm90INS1_25CollectiveMainloopFwdSm90ILi2EN4cute5tupleIJNS5_1CILi1EEES8_S8_EEENS6_IJNS7_ILi128EEENS7_ILi224EEESA_EEELi128ENS_12float_e4m3_tEfNS_4arch4Sm90ELb0ELb1ELb0ELb1ELb0ELb1ELb0ELb1ELb1ELb1ELb1ELb0EEENS1_21CollectiveEpilogueFwdINS6_IJSA_SA_SB_EEES9_NS_10bfloat16_tESF_Li256ELb1ELb1ELb1ELb1EEENS1_36VarlenDynamicPersistentTileSchedulerILi128ELi224ELi256ELi128ELb1ELb1ELb1ELb1ELb0ELb1EEEEEEEEEvNT_6ParamsE)
        /*004c*/ 	.short	0x0380
        /*004e*/ 	.short	0x0a80


	//----- nvinfo : EIATTR_SW_WAR
	.align		4
.L_134:
        /*0050*/ 	.byte	0x04, 0x36
        /*0052*/ 	.short	(.L_136 - .L_135)
.L_135:
        /*0054*/ 	.word	0x00000008
.L_136:


//--------------------- .nv.info._ZN7cutlass13device_kernelIN5flash11enable_sm90INS1_16FlashAttnFwdSm90INS1_25CollectiveMainloopFwdSm90ILi2EN4cute5tupleIJNS5_1CILi1EEES8_S8_EEENS6_IJNS7_ILi128EEENS7_ILi224EEESA_EEELi128ENS_12float_e4m3_tEfNS_4arch4Sm90ELb1ELb0ELb0ELb0ELb0ELb0ELb0ELb1ELb1ELb1ELb1ELb0EEENS1_21CollectiveEpilogueFwdINS6_IJSA_SA_SB_EEES9_NS_10bfloat16_tESF_Li256ELb0ELb1ELb1ELb1EEENS1_19SingleTileSchedulerILb0ELb1ELb1ELi128EEEEEEEEEvNT_6ParamsE --------------------------
	.section	.nv.info._ZN7cutlass13device_kernelIN5flash11enable_sm90INS1_16FlashAttnFwdSm90INS1_25CollectiveMainloopFwdSm90ILi2EN4cute5tupleIJNS5_1CILi1EEES8_S8_EEENS6_IJNS7_ILi128EEENS7_ILi224EEESA_EEELi128ENS_12float_e4m3_tEfNS_4arch4Sm90ELb1ELb0ELb0ELb0ELb0ELb0ELb0ELb1ELb1ELb1ELb1ELb0EEENS1_21CollectiveEpilogueFwdINS6_IJSA_SA_SB_EEES9_NS_10bfloat16_tESF_Li256ELb0ELb1ELb1ELb1EEENS1_19SingleTileSchedulerILb0ELb1ELb1ELi128EEEEEEEEEvNT_6ParamsE,"",@"SHT_CUDA_INFO"
	.sectionflags	@""
	.align	4


	//----- nvinfo : EIATTR_CUDA_API_VERSION
	.align		4
        /*0000*/ 	.byte	0x04, 0x37
        /*0002*/ 	.short	(.L_138 - .L_137)
.L_137:
        /*0004*/ 	.word	0x00000082


	//----- nvinfo : EIATTR_KPARAM_INFO
	.align		4
.L_138:
        /*0008*/ 	.byte	0x04, 0x17
        /*000a*/ 	.short	(.L_140 - .L_139)
.L_139:
        /*000c*/ 	.word	0x00000000
        /*0010*/ 	.short	0x0000
        /*0012*/ 	.short	0x0000
        /*0014*/ 	.byte	0x00, 0xf0, 0x01, 0x28


	//----- nvinfo : EIATTR_SPARSE_MMA_MASK
	.align		4
.L_140:
        /*0018*/ 	.byte	0x03, 0x50
        /*001a*/ 	.short	0x0000


	//----- nvinfo : EIATTR_MAXREG_COUNT
	.align		4
        /*001c*/ 	.byte	0x03, 0x1b
        /*001e*/ 	.short	0x00a8


	//----- nvinfo : EIATTR_MERCURY_ISA_VERSION
	.align		4
        /*0020*/ 	.byte	0x03, 0x5f
        /*0022*/ 	.short	0x0101


	//----- nvinfo : EIATTR_VRC_CTA_INIT_COUNT
	.align		4
        /*0024*/ 	.byte	0x02, 0x4a
	.zero		1
	.zero		1


	//----- nvinfo : EIATTR_EXIT_INSTR_OFFSETS
	.align		4
        /*0028*/ 	.byte	0x04, 0x1c
        /*002a*/ 	.short	(.L_142 - .L_141)


	//   ....[0]....
.L_141:
        /*002c*/ 	.word	0x00000010


	//----- nvinfo : EIATTR_MAX_THREADS
	.align		4
.L_142:
        /*0030*/ 	.byte	0x04, 0x05
        /*0032*/ 	.short	(.L_144 - .L_143)
.L_143:
        /*0034*/ 	.word	0x00000180
        /*0038*/ 	.word	0x00000001
        /*003c*/ 	.word	0x00000001


	//----- nvinfo : EIATTR_CBANK_PARAM_SIZE
	.align		4
.L_144:
        /*0040*/ 	.byte	0x03, 0x19
        /*0042*/ 	.short	0x0a00


	//----- nvinfo : EIATTR_PARAM_CBANK
	.align		4
        /*0044*/ 	.byte	0x04, 0x0a
        /*0046*/ 	.short	(.L_146 - .L_145)
	.align		4
.L_145:
        /*0048*/ 	.word	index@(.nv.constant0._ZN7cutlass13device_kernelIN5flash11enable_sm90INS1_16FlashAttnFwdSm90INS1_25CollectiveMainloopFwdSm90ILi2EN4cute5tupleIJNS5_1CILi1EEES8_S8_EEENS6_IJNS7_ILi128EEENS7_ILi224EEESA_EEELi128ENS_12float_e4m3_tEfNS_4arch4Sm90ELb1ELb0ELb0ELb0ELb0ELb0ELb0ELb1ELb1ELb1ELb1ELb0EEENS1_21CollectiveEpilogueFwdINS6_IJSA_SA_SB_EEES9_NS_10bfloat16_tESF_Li256ELb0ELb1ELb1ELb1EEENS1_19SingleTileSchedulerILb0ELb1ELb1ELi128EEEEEEEEEvNT_6ParamsE)
        /*004c*/ 	.short	0x0380
        /*004e*/ 	.short	0x0a00


	//----- nvinfo : EIATTR_SW_WAR
	.align		4
.L_146:
        /*0050*/ 	.byte	0x04, 0x36
        /*0052*/ 	.short	(.L_148 - .L_147)
.L_147:
        /*0054*/ 	.word	0x00000008
.L_148:


//--------------------- .nv.info._ZN7cutlass13device_kernelIN5flash11enable_sm90INS1_16FlashAttnFwdSm90INS1_25CollectiveMainloopFwdSm90ILi2EN4cute5tupleIJNS5_1CILi1EEES8_S8_EEENS6_IJNS7_ILi128EEENS7_ILi224EEESA_EEELi128ENS_12float_e4m3_tEfNS_4arch4Sm90ELb1ELb0ELb0ELb1ELb0ELb0ELb0ELb1ELb1ELb1ELb1ELb0EEENS1_21CollectiveEpilogueFwdINS6_IJSA_SA_SB_EEES9_NS_10bfloat16_tESF_Li256ELb1ELb1ELb1ELb1EEENS1_36VarlenDynamicPersistentTileSchedulerILi128ELi224ELi256ELi128ELb1ELb1ELb1ELb1ELb1ELb1EEEEEEEEEvNT_6ParamsE --------------------------
	.section	.nv.info._ZN7cutlass13device_kernelIN5flash11enable_sm90INS1_16FlashAttnFwdSm90INS1_25CollectiveMainloopFwdSm90ILi2EN4cute5tupleIJNS5_1CILi1EEES8_S8_EEENS6_IJNS7_ILi128EEENS7_ILi224EEESA_EEELi128ENS_12float_e4m3_tEfNS_4arch4Sm90ELb1ELb0ELb0ELb1ELb0ELb0ELb0ELb1ELb1ELb1ELb1ELb0EEENS1_21CollectiveEpilogueFwdINS6_IJSA_SA_SB_EEES9_NS_10bfloat16_tESF_Li256ELb1ELb1ELb1ELb1EEENS1_36VarlenDynamicPersistentTileSchedulerILi128ELi224ELi256ELi128ELb1ELb1ELb1ELb1ELb1ELb1EEEEEEEEEvNT_6ParamsE,"",@"SHT_CUDA_INFO"
	.sectionflags	@""
	.align	4


	//----- nvinfo : EIATTR_CUDA_API_VERSION
	.align		4
        /*0000*/ 	.byte	0x04, 0x37
        /*0002*/ 	.short	(.L_150 - .L_149)
.L_149:
        /*0004*/ 	.word	0x00000082


	//----- nvinfo : EIATTR_KPARAM_INFO
	.align		4
.L_150:
        /*0008*/ 	.byte	0x04, 0x17
        /*000a*/ 	.short	(.L_152 - .L_151)
.L_151:
        /*000c*/ 	.word	0x00000000
        /*0010*/ 	.short	0x0000
        /*0012*/ 	.short	0x0000
        /*0014*/ 	.byte	0x00, 0xf0, 0x01, 0x2a


	//----- nvinfo : EIATTR_SPARSE_MMA_MASK
	.align		4
.L_152:
        /*0018*/ 	.byte	0x03, 0x50
        /*001a*/ 	.short	0x0000


	//----- nvinfo : EIATTR_MAXREG_COUNT
	.align		4
        /*001c*/ 	.byte	0x03, 0x1b
        /*001e*/ 	.short	0x00a8


	//----- nvinfo : EIATTR_MERCURY_ISA_VERSION
	.align		4
        /*0020*/ 	.byte	0x03, 0x5f
        /*0022*/ 	.short	0x0101


	//----- nvinfo : EIATTR_VRC_CTA_INIT_COUNT
	.align		4
        /*0024*/ 	.byte	0x02, 0x4a
	.zero		1
	.zero		1


	//----- nvinfo : EIATTR_EXIT_INSTR_OFFSETS
	.align		4
        /*0028*/ 	.byte	0x04, 0x1c
        /*002a*/ 	.short	(.L_154 - .L_153)


	//   ....[0]....
.L_153:
        /*002c*/ 	.word	0x00000010


	//----- nvinfo : EIATTR_MAX_THREADS
	.align		4
.L_154:
        /*0030*/ 	.byte	0x04, 0x05
        /*0032*/ 	.short	(.L_156 - .L_155)
.L_155:
        /*0034*/ 	.word	0x00000180
        /*0038*/ 	.word	0x00000001
        /*003c*/ 	.word	0x00000001


	//----- nvinfo : EIATTR_CBANK_PARAM_SIZE
	.align		4
.L_156:
        /*0040*/ 	.byte	0x03, 0x19
        /*0042*/ 	.short	0x0a80


	//----- nvinfo : EIATTR_PARAM_CBANK
	.align		4
        /*0044*/ 	.byte	0x04, 0x0a
        /*0046*/ 	.short	(.L_158 - .L_157)
	.align		4
.L_157:
        /*0048*/ 	.word	index@(.nv.constant0._ZN7cutlass13device_kernelIN5flash11enable_sm90INS1_16FlashAttnFwdSm90INS1_25CollectiveMainloopFwdSm90ILi2EN4cute5tupleIJNS5_1CILi1EEES8_S8_EEENS6_IJNS7_ILi128EEENS7_ILi224EEESA_EEELi128ENS_12float_e4m3_tEfNS_4arch4Sm90ELb1ELb0ELb0ELb1ELb0ELb0ELb0ELb1ELb1ELb1ELb1ELb0EEENS1_21CollectiveEpilogueFwdINS6_IJSA_SA_SB_EEES9_NS_10bfloat16_tESF_Li256ELb1ELb1ELb1ELb1EEENS1_36VarlenDynamicPersistentTileSchedulerILi128ELi224ELi256ELi128ELb1ELb1ELb1ELb1ELb1ELb1EEEEEEEEEvNT_6ParamsE)
        /*004c*/ 	.short	0x0380
        /*004e*/ 	.short	0x0a80


	//----- nvinfo : EIATTR_SW_WAR
	.align		4
.L_158:
        /*0050*/ 	.byte	0x04, 0x36
        /*0052*/ 	.short	(.L_160 - .L_159)
.L_159:
        /*0054*/ 	.word	0x00000008
.L_160:


//--------------------- .nv.info._ZN7cutlass13device_kernelIN5flash11enable_sm90INS1_16FlashAttnFwdSm90INS1_25CollectiveMainloopFwdSm90ILi2EN4cute5tupleIJNS5_1CILi1EEES8_S8_EEENS6_IJNS7_ILi128EEENS7_ILi224EEESA_EEELi128ENS_12float_e4m3_tEfNS_4arch4Sm90ELb1ELb0ELb0ELb1ELb0ELb1ELb0ELb1ELb1ELb1ELb1ELb0EEENS1_21CollectiveEpilogueFwdINS6_IJSA_SA_SB_EEES9_NS_10bfloat16_tESF_Li256ELb1ELb1ELb1ELb1EEENS1_36VarlenDynamicPersistentTileSchedulerILi128ELi224ELi256ELi128ELb1ELb1ELb1ELb1ELb1ELb1EEEEEEEEEvNT_6ParamsE --------------------------
	.section	.nv.info._ZN7cutlass13device_kernelIN5flash11enable_sm90INS1_16FlashAttnFwdSm90INS1_25CollectiveMainloopFwdSm90ILi2EN4cute5tupleIJNS5_1CILi1EEES8_S8_EEENS6_IJNS7_ILi128EEENS7_ILi224EEESA_EEELi128ENS_12float_e4m3_tEfNS_4arch4Sm90ELb1ELb0ELb0ELb1ELb0ELb1ELb0ELb1ELb1ELb1ELb1ELb0EEENS1_21CollectiveEpilogueFwdINS6_IJSA_SA_SB_EEES9_NS_10bfloat16_tESF_Li256ELb1ELb1ELb1ELb1EEENS1_36VarlenDynamicPersistentTileSchedulerILi128ELi224ELi256ELi128ELb1ELb1ELb1ELb1ELb1ELb1EEEEEEEEEvNT_6ParamsE,"",@"SHT_CUDA_INFO"
	.sectionflags	@""
	.align	4


	//----- nvinfo : EIATTR_CUDA_API_VERSION
	.align		4
        /*0000*/ 	.byte	0x04, 0x37
        /*0002*/ 	.short	(.L_162 - .L_161)
.L_161:
        /*0004*/ 	.word	0x00000082


	//----- nvinfo : EIATTR_KPARAM_INFO
	.align		4
.L_162:
        /*0008*/ 	.byte	0x04, 0x17
        /*000a*/ 	.short	(.L_164 - .L_163)
.L_163:
        /*000c*/ 	.word	0x00000000
        /*0010*/ 	.short	0x0000
        /*0012*/ 	.short	0x0000
        /*0014*/ 	.byte	0x00, 0xf0, 0x01, 0x2a


	//----- nvinfo : EIATTR_SPARSE_MMA_MASK
	.align		4
.L_164:
        /*0018*/ 	.byte	0x03, 0x50
        /*001a*/ 	.short	0x0000


	//----- nvinfo : EIATTR_MAXREG_COUNT
	.align		4
        /*001c*/ 	.byte	0x03, 0x1b
        /*001e*/ 	.short	0x00a8


	//----- nvinfo : EIATTR_MERCURY_ISA_VERSION
	.align		4
        /*0020*/ 	.byte	0x03, 0x5f
        /*0022*/ 	.short	0x0101


	//----- nvinfo : EIATTR_VRC_CTA_INIT_COUNT
	.align		4
        /*0024*/ 	.byte	0x02, 0x4a
	.zero		1
	.zero		1


	//----- nvinfo : EIATTR_EXIT_INSTR_OFFSETS
	.align		4
        /*0028*/ 	.byte	0x04, 0x1c
        /*002a*/ 	.short	(.L_166 - .L_165)


	//   ....[0]....
.L_165:
        /*002c*/ 	.word	0x00000010


	//----- nvinfo : EIATTR_MAX_THREADS
	.align		4
.L_166:
        /*0030*/ 	.byte	0x04, 0x05
        /*0032*/ 	.short	(.L_168 - .L_167)
.L_167:
        /*0034*/ 	.word	0x00000180
        /*0038*/ 	.word	0x00000001
        /*003c*/ 	.word	0x00000001


	//----- nvinfo : EIATTR_CBANK_PARAM_SIZE
	.align		4
.L_168:
        /*0040*/ 	.byte	0x03, 0x19
        /*0042*/ 	.short	0x0a80


	//----- nvinfo : EIATTR_PARAM_CBANK
	.align		4
        /*0044*/ 	.byte	0x04, 0x0a
        /*0046*/ 	.short	(.L_170 - .L_169)
	.align		4
.L_169:
        /*0048*/ 	.word	index@(.nv.constant0._ZN7cutlass13device_kernelIN5flash11enable_sm90INS1_16FlashAttnFwdSm90INS1_25CollectiveMainloopFwdSm90ILi2EN4cute5tupleIJNS5_1CILi1EEES8_S8_EEENS6_IJNS7_ILi128EEENS7_ILi224EEESA_EEELi128ENS_12float_e4m3_tEfNS_4arch4Sm90ELb1ELb0ELb0ELb1ELb0ELb1ELb0ELb1ELb1ELb1ELb1ELb0EEENS1_21CollectiveEpilogueFwdINS6_IJSA_SA_SB_EEES9_NS_10bfloat16_tESF_Li256ELb1ELb1ELb1ELb1EEENS1_36VarlenDynamicPersistentTileSchedulerILi128ELi224ELi256ELi128ELb1ELb1ELb1ELb1ELb1ELb1EEEEEEEEEvNT_6ParamsE)
        /*004c*/ 	.short	0x0380
        /*004e*/ 	.short	0x0a80


	//----- nvinfo : EIATTR_SW_WAR
	.align		4
.L_170:
        /*0050*/ 	.byte	0x04, 0x36
        /*0052*/ 	.short	(.L_172 - .L_171)
.L_171:
        /*0054*/ 	.word	0x00000008
.L_172:


//--------------------- .nv.callgraph             --------------------------
	.section	.nv.callgraph,"",@"SHT_CUDA_CALLGRAPH"
	.align	4
	.sectionentsize	8
	.align		4
        /*0000*/ 	.word	0x00000000
	.align		4
        /*0004*/ 	.word	0xffffffff
	.align		4
        /*0008*/ 	.word	0x00000000
	.align		4
        /*000c*/ 	.word	0xfffffffe
	.align		4
        /*0010*/ 	.word	0x00000000
	.align		4
        /*0014*/ 	.word	0xfffffffd
	.align		4
        /*0018*/ 	.word	0x00000000
	.align		4
        /*001c*/ 	.word	0xfffffffc


//--------------------- .nv.constant4             --------------------------
	.section	.nv.constant4,"a",@progbits
	.align	8
	.align		8
.nv.constant4:
        /*0000*/ 	.dword	_ZN72_INTERNAL_12b4d556_36_flash_fwd_hdim128_e4m3_split_sm90_cu_ceb34e2a_30334cuda3std3__45__cpo5beginE
	.align		8
        /*0008*/ 	.dword	_ZN72_INTERNAL_12b4d556_36_flash_fwd_hdim128_e4m3_split_sm90_cu_ceb34e2a_30334cuda3std3__45__cpo3endE
	.align		8
        /*0010*/ 	.dword	_ZN72_INTERNAL_12b4d556_36_flash_fwd_hdim128_e4m3_split_sm90_cu_ceb34e2a_30334cuda3std3__45__cpo6cbeginE
	.align		8
        /*0018*/ 	.dword	_ZN72_INTERNAL_12b4d556_36_flash_fwd_hdim128_e4m3_split_sm90_cu_ceb34e2a_30334cuda3std3__45__cpo4cendE
	.align		8
        /*0020*/ 	.dword	_ZN72_INTERNAL_12b4d556_36_flash_fwd_hdim128_e4m3_split_sm90_cu_ceb34e2a_30334cuda3std3__474_GLOBAL__N__12b4d556_36_flash_fwd_hdim128_e4m3_split_sm90_cu_ceb34e2a_30336ignoreE
	.align		8
        /*0028*/ 	.dword	_ZN72_INTERNAL_12b4d556_36_flash_fwd_hdim128_e4m3_split_sm90_cu_ceb34e2a_30334cuda3std3__419piecewise_constructE
	.align		8
        /*0030*/ 	.dword	_ZN72_INTERNAL_12b4d556_36_flash_fwd_hdim128_e4m3_split_sm90_cu_ceb34e2a_30334cuda3std3__48in_placeE
	.align		8
        /*0038*/ 	.dword	_ZN72_INTERNAL_12b4d556_36_flash_fwd_hdim128_e4m3_split_sm90_cu_ceb34e2a_30334cuda3std6ranges3__45__cpo4swapE
	.align		8
        /*0040*/ 	.dword	_ZN72_INTERNAL_12b4d556_36_flash_fwd_hdim128_e4m3_split_sm90_cu_ceb34e2a_30334cuda3std6ranges3__45__cpo9iter_moveE
	.align		8
        /*0048*/ 	.dword	_ZN72_INTERNAL_12b4d556_36_flash_fwd_hdim128_e4m3_split_sm90_cu_ceb34e2a_30334cute7productE
	.align		8
        /*0050*/ 	.dword	_ZN72_INTERNAL_12b4d556_36_flash_fwd_hdim128_e4m3_split_sm90_cu_ceb34e2a_30334cute1_E


//--------------------- .text._ZN7cutlass13device_kernelIN5flash11enable_sm90INS1_16FlashAttnFwdSm90INS1_25CollectiveMainloopFwdSm90ILi2EN4cute5tupleIJNS5_1CILi1EEES8_S8_EEENS6_IJNS7_ILi128EEENS7_ILi224EEESA_EEELi128ENS_12float_e4m3_tEfNS_4arch4Sm90ELb0ELb0ELb0ELb0ELb0ELb0ELb0ELb1ELb1ELb1ELb1ELb0EEENS1_21CollectiveEpilogueFwdINS6_IJSA_SA_SB_EEES9_NS_10bfloat16_tESF_Li256ELb0ELb1ELb1ELb1EEENS1_19SingleTileSchedulerILb0ELb1ELb1ELi128EEEEEEEEEvNT_6ParamsE --------------------------
	.section	.text._ZN7cutlass13device_kernelIN5flash11enable_sm90INS1_16FlashAttnFwdSm90INS1_25CollectiveMainloopFwdSm90ILi2EN4cute5tupleIJNS5_1CILi1EEES8_S8_EEENS6_IJNS7_ILi128EEENS7_ILi224EEESA_EEELi128ENS_12float_e4m3_tEfNS_4arch4Sm90ELb0ELb0ELb0ELb0ELb0ELb0ELb0ELb1ELb1ELb1ELb1ELb0EEENS1_21CollectiveEpilogueFwdINS6_IJSA_SA_SB_EEES9_NS_10bfloat16_tESF_Li256ELb0ELb1ELb1ELb1EEENS1_19SingleTileSchedulerILb0ELb1ELb1ELi128EEEEEEEEEvNT_6ParamsE,"ax",@progbits
	.align	128
.text._ZN7cutlass13device_kernelIN5flash11enable_sm90INS1_16FlashAttnFwdSm90INS1_25CollectiveMainloopFwdSm90ILi2EN4cute5tupleIJNS5_1CILi1EEES8_S8_EEENS6_IJNS7_ILi128EEENS7_ILi224EEESA_EEELi128ENS_12float_e4m3_tEfNS_4arch4Sm90ELb0ELb0ELb0ELb0ELb0ELb0ELb0ELb1ELb1ELb1ELb1ELb0EEENS1_21CollectiveEpilogueFwdINS6_IJSA_SA_SB_EEES9_NS_10bfloat16_tESF_Li256ELb0ELb1ELb1ELb1EEENS1_19SingleTileSchedulerILb0ELb1ELb1ELi128EEEEEEEEEvNT_6ParamsE:
        .type           _ZN7cutlass13device_kernelIN5flash11enable_sm90INS1_16FlashAttnFwdSm90INS1_25CollectiveMainloopFwdSm90ILi2EN4cute5tupleIJNS5_1CILi1EEES8_S8_EEENS6_IJNS7_ILi128EEENS7_ILi224EEESA_EEELi128ENS_12float_e4m3_tEfNS_4arch4Sm90ELb0ELb0ELb0ELb0ELb0ELb0ELb0ELb1ELb1ELb1ELb1ELb0EEENS1_21CollectiveEpilogueFwdINS6_IJSA_SA_SB_EEES9_NS_10bfloat16_tESF_Li256ELb0ELb1ELb1ELb1EEENS1_19SingleTileSchedulerILb0ELb1ELb1ELi128EEEEEEEEEvNT_6ParamsE,@function
        .size           _ZN7cutlass13device_kernelIN5flash11enable_sm90INS1_16FlashAttnFwdSm90INS1_25CollectiveMainloopFwdSm90ILi2EN4cute5tupleIJNS5_1CILi1EEES8_S8_EEENS6_IJNS7_ILi128EEENS7_ILi224EEESA_EEELi128ENS_12float_e4m3_tEfNS_4arch4Sm90ELb0ELb0ELb0ELb0ELb0ELb0ELb0ELb1ELb1ELb1ELb1ELb0EEENS1_21CollectiveEpilogueFwdINS6_IJSA_SA_SB_EEES9_NS_10bfloat16_tESF_Li256ELb0ELb1ELb1ELb1EEENS1_19SingleTileSchedulerILb0ELb1ELb1ELi128EEEEEEEEEvNT_6ParamsE,(.L_x_9 - _ZN7cutlass13device_kernelIN5flash11enable_sm90INS1_16FlashAttnFwdSm90INS1_25CollectiveMainloopFwdSm90ILi2EN4cute5tupleIJNS5_1CILi1EEES8_S8_EEENS6_IJNS7_ILi128EEENS7_ILi224EEESA_EEELi128ENS_12float_e4m3_tEfNS_4arch4Sm90ELb0ELb0ELb0ELb0ELb0ELb0ELb0ELb1ELb1ELb1ELb1ELb0EEENS1_21CollectiveEpilogueFwdINS6_IJSA_SA_SB_EEES9_NS_10bfloat16_tESF_Li256ELb0ELb1ELb1ELb1EEENS1_19SingleTileSchedulerILb0ELb1ELb1ELi128EEEEEEEEEvNT_6ParamsE)
        .other          _ZN7cutlass13device_kernelIN5flash11enable_sm90INS1_16FlashAttnFwdSm90INS1_25CollectiveMainloopFwdSm90ILi2EN4cute5tupleIJNS5_1CILi1EEES8_S8_EEENS6_IJNS7_ILi128EEENS7_ILi224EEESA_EEELi128ENS_12float_e4m3_tEfNS_4arch4Sm90ELb0ELb0ELb0ELb0ELb0ELb0ELb0ELb1ELb1ELb1ELb1ELb0EEENS1_21CollectiveEpilogueFwdINS6_IJSA_SA_SB_EEES9_NS_10bfloat16_tESF_Li256ELb0ELb1ELb1ELb1EEENS1_19SingleTileSchedulerILb0ELb1ELb1ELi128EEEEEEEEEvNT_6ParamsE,@"STO_CUDA_ENTRY STV_DEFAULT"
_ZN7cutlass13device_kernelIN5flash11enable_sm90INS1_16FlashAttnFwdSm90INS1_25CollectiveMainloopFwdSm90ILi2EN4cute5tupleIJNS5_1CILi1EEES8_S8_EEENS6_IJNS7_ILi128EEENS7_ILi224EEESA_EEELi128ENS_12float_e4m3_tEfNS_4arch4Sm90ELb0ELb0ELb0ELb0ELb0ELb0ELb0ELb1ELb1ELb1ELb1ELb0EEENS1_21CollectiveEpilogueFwdINS6_IJSA_SA_SB_EEES9_NS_10bfloat16_tESF_Li256ELb0ELb1ELb1ELb1EEENS1_19SingleTileSchedulerILb0ELb1ELb1ELi128EEEEEEEEEvNT_6ParamsE:
[----:B------:R-:W-:Y:S01]  /*0000*/  LDC R1, c[0x0][0x37c] ;  /* 0x0000df00ff017b82 */ /* 0x000fe20000000800 */
[----:B------:R-:W-:Y:S05]  /*0010*/  EXIT ;  /* 0x000000000000794d */ /* 0x000fea0003800000 */
.L_x_0:
[----:B------:R-:W-:-:S00]  /*0020*/  BRA `(.L_x_0) ;  /* 0xfffffffc00fc7947 */ /* 0x000fc0000383ffff */
[----:B------:R-:W-:-:S00]  /*0030*/  NOP ;  /* 0x0000000000007918 */ /* 0x000fc00000000000 */
        /* <DEDUP_REMOVED lines=12> */
.L_x_9:


//--------------------- .text._ZN7cutlass13device_kernelIN5flash11enable_sm90INS1_16FlashAttnFwdSm90INS1_25CollectiveMainloopFwdSm90ILi2EN4cute5tupleIJNS5_1CILi1EEES8_S8_EEENS6_IJNS7_ILi128EEENS7_ILi224EEESA_EEELi128ENS_12float_e4m3_tEfNS_4arch4Sm90ELb0ELb0ELb0ELb1ELb0ELb0ELb0ELb1ELb1ELb1ELb1ELb0EEENS1_21CollectiveEpilogueFwdINS6_IJSA_SA_SB_EEES9_NS_10bfloat16_tESF_Li256ELb1ELb1ELb1ELb1EEENS1_36VarlenDynamicPersistentTileSchedulerILi128ELi224ELi256ELi128ELb1ELb1ELb1ELb0ELb1ELb1EEEEEEEEEvNT_6ParamsE --------------------------
	.section	.text._ZN7cutlass13device_kernelIN5flash11enable_sm90INS1_16FlashAttnFwdSm90INS1_25CollectiveMainloopFwdSm90ILi2EN4cute5tupleIJNS5_1CILi1EEES8_S8_EEENS6_IJNS7_ILi128EEENS7_ILi224EEESA_EEELi128ENS_12float_e4m3_tEfNS_4arch4Sm90ELb0ELb0ELb0ELb1ELb0ELb0ELb0ELb1ELb1ELb1ELb1ELb0EEENS1_21CollectiveEpilogueFwdINS6_IJSA_SA_SB_EEES9_NS_10bfloat16_tESF_Li256ELb1ELb1ELb1ELb1EEENS1_36VarlenDynamicPersistentTileSchedulerILi128ELi224ELi256ELi128ELb1ELb1ELb1ELb0ELb1ELb1EEEEEEEEEvNT_6ParamsE,"ax",@progbits
	.align	128
.text._ZN7cutlass13device_kernelIN5flash11enable_sm90INS1_16FlashAttnFwdSm90INS1_25CollectiveMainloopFwdSm90ILi2EN4cute5tupleIJNS5_1CILi1EEES8_S8_EEENS6_IJNS7_ILi128EEENS7_ILi224EEESA_EEELi128ENS_12float_e4m3_tEfNS_4arch4Sm90ELb0ELb0ELb0ELb1ELb0ELb0ELb0ELb1ELb1ELb1ELb1ELb0EEENS1_21CollectiveEpilogueFwdINS6_IJSA_SA_SB_EEES9_NS_10bfloat16_tESF_Li256ELb1ELb1ELb1ELb1EEENS1_36VarlenDynamicPersistentTileSchedulerILi128ELi224ELi256ELi128ELb1ELb1ELb1ELb0ELb1ELb1EEEEEEEEEvNT_6ParamsE:
        .type           _ZN7cutlass13device_kernelIN5flash11enable_sm90INS1_16FlashAttnFwdSm90INS1_25CollectiveMainloopFwdSm90ILi2EN4cute5tupleIJNS5_1CILi1EEES8_S8_EEENS6_IJNS7_ILi128EEENS7_ILi224EEESA_EEELi128ENS_12float_e4m3_tEfNS_4arch4Sm90ELb0ELb0ELb0ELb1ELb0ELb0ELb0ELb1ELb1ELb1ELb1ELb0EEENS1_21CollectiveEpilogueFwdINS6_IJSA_SA_SB_EEES9_NS_10bfloat16_tESF_Li256ELb1ELb1ELb1ELb1EEENS1_36VarlenDynamicPersistentTileSchedulerILi128ELi224ELi256ELi128ELb1ELb1ELb1ELb0ELb1ELb1EEEEEEEEEvNT_6ParamsE,@function
        .size           _ZN7cutlass13device_kernelIN5flash11enable_sm90INS1_16FlashAttnFwdSm90INS1_25CollectiveMainloopFwdSm90ILi2EN4cute5tupleIJNS5_1CILi1EEES8_S8_EEENS6_IJNS7_ILi128EEENS7_ILi224EEESA_EEELi128ENS_12float_e4m3_tEfNS_4arch4Sm90ELb0ELb0ELb0ELb1ELb0ELb0ELb0ELb1ELb1ELb1ELb1ELb0EEENS1_21CollectiveEpilogueFwdINS6_IJSA_SA_SB_EEES9_NS_10bfloat16_tESF_Li256ELb1ELb1ELb1ELb1EEENS1_36VarlenDynamicPersistentTileSchedulerILi128ELi224ELi256ELi128ELb1ELb1ELb1ELb0ELb1ELb1EEEEEEEEEvNT_6ParamsE,(.L_x_10 - _ZN7cutlass13device_kernelIN5flash11enable_sm90INS1_16FlashAttnFwdSm90INS1_25CollectiveMainloopFwdSm90ILi2EN4cute5tupleIJNS5_1CILi1EEES8_S8_EEENS6_IJNS7_ILi128EEENS7_ILi224EEESA_EEELi128ENS_12float_e4m3_tEfNS_4arch4Sm90ELb0ELb0ELb0ELb1ELb0ELb0ELb0ELb1ELb1ELb1ELb1ELb0EEENS1_21CollectiveEpilogueFwdINS6_IJSA_SA_SB_EEES9_NS_10bfloat16_tESF_Li256ELb1ELb1ELb1ELb1EEENS1_36VarlenDynamicPersistentTileSchedulerILi128ELi224ELi256ELi128ELb1ELb1ELb1ELb0ELb1ELb1EEEEEEEEEvNT_6ParamsE)
        .other          _ZN7cutlass13device_kernelIN5flash11enable_sm90INS1_16FlashAttnFwdSm90INS1_25CollectiveMainloopFwdSm90ILi2EN4cute5tupleIJNS5_1CILi1EEES8_S8_EEENS6_IJNS7_ILi128EEENS7_ILi224EEESA_EEELi128ENS_12float_e4m3_tEfNS_4arch4Sm90ELb0ELb0ELb0ELb1ELb0ELb0ELb0ELb1ELb1ELb1ELb1ELb0EEENS1_21CollectiveEpilogueFwdINS6_IJSA_SA_SB_EEES9_NS_10bfloat16_tESF_Li256ELb1ELb1ELb1ELb1EEENS1_36VarlenDynamicPersistentTileSchedulerILi128ELi224ELi256ELi128ELb1ELb1ELb1ELb0ELb1ELb1EEEEEEEEEvNT_6ParamsE,@"STO_CUDA_ENTRY STV_DEFAULT"
_ZN7cutlass13device_kernelIN5flash11enable_sm90INS1_16FlashAttnFwdSm90INS1_25CollectiveMainloopFwdSm90ILi2EN4cute5tupleIJNS5_1CILi1EEES8_S8_EEENS6_IJNS7_ILi128EEENS7_ILi224EEESA_EEELi128ENS_12float_e4m3_tEfNS_4arch4Sm90ELb0ELb0ELb0ELb1ELb0ELb0ELb0ELb1ELb1ELb1ELb1ELb0EEENS1_21CollectiveEpilogueFwdINS6_IJSA_SA_SB_EEES9_NS_10bfloat16_tESF_Li256ELb1ELb1ELb1ELb1EEENS1_36VarlenDynamicPersistentTileSchedulerILi128ELi224ELi256ELi128ELb1ELb1ELb1ELb0ELb1ELb1EEEEEEEEEvNT_6ParamsE:
[----:B------:R-:W-:Y:S01]  /*0000*/  LDC R1, c[0x0][0x37c] ;  /* 0x0000df00ff017b82 */ /* 0x000fe20000000800 */
[----:B------:R-:W-:Y:S05]  /*0010*/  EXIT ;  /* 0x000000000000794d */ /* 0x000fea0003800000 */
.L_x_1:
        /* <DEDUP_REMOVED lines=14> */
.L_x_10:


//--------------------- .text._ZN7cutlass13device_kernelIN5flash11enable_sm90INS1_16FlashAttnFwdSm90INS1_25CollectiveMainloopFwdSm90ILi2EN4cute5tupleIJNS5_1CILi1EEES8_S8_EEENS6_IJNS7_ILi128EEENS7_ILi224EEESA_EEELi128ENS_12float_e4m3_tEfNS_4arch4Sm90ELb0ELb0ELb0ELb1ELb0ELb1ELb0ELb1ELb1ELb1ELb1ELb0EEENS1_21CollectiveEpilogueFwdINS6_IJSA_SA_SB_EEES9_NS_10bfloat16_tESF_Li256ELb1ELb1ELb1ELb1EEENS1_36VarlenDynamicPersistentTileSchedulerILi128ELi224ELi256ELi128ELb1ELb1ELb1ELb0ELb1ELb1EEEEEEEEEvNT_6ParamsE --------------------------
	.section	.text._ZN7cutlass13device_kernelIN5flash11enable_sm90INS1_16FlashAttnFwdSm90INS1_25CollectiveMainloopFwdSm90ILi2EN4cute5tupleIJNS5_1CILi1EEES8_S8_EEENS6_IJNS7_ILi128EEENS7_ILi224EEESA_EEELi128ENS_12float_e4m3_tEfNS_4arch4Sm90ELb0ELb0ELb0ELb1ELb0ELb1ELb0ELb1ELb1ELb1ELb1ELb0EEENS1_21CollectiveEpilogueFwdINS6_IJSA_SA_SB_EEES9_NS_10bfloat16_tESF_Li256ELb1ELb1ELb1ELb1EEENS1_36VarlenDynamicPersistentTileSchedulerILi128ELi224ELi256ELi128ELb1ELb1ELb1ELb0ELb1ELb1EEEEEEEEEvNT_6ParamsE,"ax",@progbits
	.align	128
.text._ZN7cutlass13device_kernelIN5flash11enable_sm90INS1_16FlashAttnFwdSm90INS1_25CollectiveMainloopFwdSm90ILi2EN4cute5tupleIJNS5_1CILi1EEES8_S8_EEENS6_IJNS7_ILi128EEENS7_ILi224EEESA_EEELi128ENS_12float_e4m3_tEfNS_4arch4Sm90ELb0ELb0ELb0ELb1ELb0ELb1ELb0ELb1ELb1ELb1ELb1ELb0EEENS1_21CollectiveEpilogueFwdINS6_IJSA_SA_SB_EEES9_NS_10bfloat16_tESF_Li256ELb1ELb1ELb1ELb1EEENS1_36VarlenDynamicPersistentTileSchedulerILi128ELi224ELi256ELi128ELb1ELb1ELb1ELb0ELb1ELb1EEEEEEEEEvNT_6ParamsE:
        .type           _ZN7cutlass13device_kernelIN5flash11enable_sm90INS1_16FlashAttnFwdSm90INS1_25CollectiveMainloopFwdSm90ILi2EN4cute5tupleIJNS5_1CILi1EEES8_S8_EEENS6_IJNS7_ILi128EEENS7_ILi224EEESA_EEELi128ENS_12float_e4m3_tEfNS_4arch4Sm90ELb0ELb0ELb0ELb1ELb0ELb1ELb0ELb1ELb1ELb1ELb1ELb0EEENS1_21CollectiveEpilogueFwdINS6_IJSA_SA_SB_EEES9_NS_10bfloat16_tESF_Li256ELb1ELb1ELb1ELb1EEENS1_36VarlenDynamicPersistentTileSchedulerILi128ELi224ELi256ELi128ELb1ELb1ELb1ELb0ELb1ELb1EEEEEEEEEvNT_6ParamsE,@function
        .size           _ZN7cutlass13device_kernelIN5flash11enable_sm90INS1_16FlashAttnFwdSm90INS1_25CollectiveMainloopFwdSm90ILi2EN4cute5tupleIJNS5_1CILi1EEES8_S8_EEENS6_IJNS7_ILi128EEENS7_ILi224EEESA_EEELi128ENS_12float_e4m3_tEfNS_4arch4Sm90ELb0ELb0ELb0ELb1ELb0ELb1ELb0ELb1ELb1ELb1ELb1ELb0EEENS1_21CollectiveEpilogueFwdINS6_IJSA_SA_SB_EEES9_NS_10bfloat16_tESF_Li256ELb1ELb1ELb1ELb1EEENS1_36VarlenDynamicPersistentTileSchedulerILi128ELi224ELi256ELi128ELb1ELb1ELb1ELb0ELb1ELb1EEEEEEEEEvNT_6ParamsE,(.L_x_11 - _ZN7cutlass13device_kernelIN5flash11enable_sm90INS1_16FlashAttnFwdSm90INS1_25CollectiveMainloopFwdSm90ILi2EN4cute5tupleIJNS5_1CILi1EEES8_S8_EEENS6_IJNS7_ILi128EEENS7_ILi224EEESA_EEELi128ENS_12float_e4m3_tEfNS_4arch4Sm90ELb0ELb0ELb0ELb1ELb0ELb1ELb0ELb1ELb1ELb1ELb1ELb0EEENS1_21CollectiveEpilogueFwdINS6_IJSA_SA_SB_EEES9_NS_10bfloat16_tESF_Li256ELb1ELb1ELb1ELb1EEENS1_36VarlenDynamicPersistentTileSchedulerILi128ELi224ELi256ELi128ELb1ELb1ELb1ELb0ELb1ELb1EEEEEEEEEvNT_6ParamsE)
        .other          _ZN7cutlass13device_kernelIN5flash11enable_sm90INS1_16FlashAttnFwdSm90INS1_25CollectiveMainloopFwdSm90ILi2EN4cute5tupleIJNS5_1CILi1EEES8_S8_EEENS6_IJNS7_ILi128EEENS7_ILi224EEESA_EEELi128ENS_12float_e4m3_tEfNS_4arch4Sm90ELb0ELb0ELb0ELb1ELb0ELb1ELb0ELb1ELb1ELb1ELb1ELb0EEENS1_21CollectiveEpilogueFwdINS6_IJSA_SA_SB_EEES9_NS_10bfloat16_tESF_Li256ELb1ELb1ELb1ELb1EEENS1_36VarlenDynamicPersistentTileSchedulerILi128ELi224ELi256ELi128ELb1ELb1ELb1ELb0ELb1ELb1EEEEEEEEEvNT_6ParamsE,@"STO_CUDA_ENTRY STV_DEFAULT"
_ZN7cutlass13device_kernelIN5flash11enable_sm90INS1_16FlashAttnFwdSm90INS1_25CollectiveMainloopFwdSm90ILi2EN4cute5tupleIJNS5_1CILi1EEES8_S8_EEENS6_IJNS7_ILi128EEENS7_ILi224EEESA_EEELi128ENS_12float_e4m3_tEfNS_4arch4Sm90ELb0ELb0ELb0ELb1ELb0ELb1ELb0ELb1ELb1ELb1ELb1ELb0EEENS1_21CollectiveEpilogueFwdINS6_IJSA_SA_SB_EEES9_NS_10bfloat16_tESF_Li256ELb1ELb1ELb1ELb1EEENS1_36VarlenDynamicPersistentTileSchedulerILi128ELi224ELi256ELi128ELb1ELb1ELb1ELb0ELb1ELb1EEEEEEEEEvNT_6ParamsE:
[----:B------:R-:W-:Y:S01]  /*0000*/  LDC R1, c[0x0][0x37c] ;  /* 0x0000df00ff017b82 */ /* 0x000fe20000000800 */
[----:B------:R-:W-:Y:S05]  /*0010*/  EXIT ;  /* 0x000000000000794d */ /* 0x000fea0003800000 */
.L_x_2:
        /* <DEDUP_REMOVED lines=14> */
.L_x_11:


//--------------------- .text._ZN7cutlass13device_kernelIN5flash11enable_sm90INS1_16FlashAttnFwdSm90INS1_25CollectiveMainloopFwdSm90ILi2EN4cute5tupleIJNS5_1CILi1EEES8_S8_EEENS6_IJNS7_ILi128EEENS7_ILi224EEESA_EEELi128ENS_12float_e4m3_tEfNS_4arch4Sm90ELb0ELb1ELb0ELb0ELb0ELb0ELb0ELb1ELb1ELb1ELb1ELb0EEENS1_21CollectiveEpilogueFwdINS6_IJSA_SA_SB_EEES9_NS_10bfloat16_tESF_Li256ELb0ELb1ELb1ELb1EEENS1_19SingleTileSchedulerILb0ELb1ELb1ELi128EEEEEEEEEvNT_6ParamsE --------------------------
	.section	.text._ZN7cutlass13device_kernelIN5flash11enable_sm90INS1_16FlashAttnFwdSm90INS1_25CollectiveMainloopFwdSm90ILi2EN4cute5tupleIJNS5_1CILi1EEES8_S8_EEENS6_IJNS7_ILi128EEENS7_ILi224EEESA_EEELi128ENS_12float_e4m3_tEfNS_4arch4Sm90ELb0ELb1ELb0ELb0ELb0ELb0ELb0ELb1ELb1ELb1ELb1ELb0EEENS1_21CollectiveEpilogueFwdINS6_IJSA_SA_SB_EEES9_NS_10bfloat16_tESF_Li256ELb0ELb1ELb1ELb1EEENS1_19SingleTileSchedulerILb0ELb1ELb1ELi128EEEEEEEEEvNT_6ParamsE,"ax",@progbits
	.align	128
.text._ZN7cutlass13device_kernelIN5flash11enable_sm90INS1_16FlashAttnFwdSm90INS1_25CollectiveMainloopFwdSm90ILi2EN4cute5tupleIJNS5_1CILi1EEES8_S8_EEENS6_IJNS7_ILi128EEENS7_ILi224EEESA_EEELi128ENS_12float_e4m3_tEfNS_4arch4Sm90ELb0ELb1ELb0ELb0ELb0ELb0ELb0ELb1ELb1ELb1ELb1ELb0EEENS1_21CollectiveEpilogueFwdINS6_IJSA_SA_SB_EEES9_NS_10bfloat16_tESF_Li256ELb0ELb1ELb1ELb1EEENS1_19SingleTileSchedulerILb0ELb1ELb1ELi128EEEEEEEEEvNT_6ParamsE:
        .type           _ZN7cutlass13device_kernelIN5flash11enable_sm90INS1_16FlashAttnFwdSm90INS1_25CollectiveMainloopFwdSm90ILi2EN4cute5tupleIJNS5_1CILi1EEES8_S8_EEENS6_IJNS7_ILi128EEENS7_ILi224EEESA_EEELi128ENS_12float_e4m3_tEfNS_4arch4Sm90ELb0ELb1ELb0ELb0ELb0ELb0ELb0ELb1ELb1ELb1ELb1ELb0EEENS1_21CollectiveEpilogueFwdINS6_IJSA_SA_SB_EEES9_NS_10bfloat16_tESF_Li256ELb0ELb1ELb1ELb1EEENS1_19SingleTileSchedulerILb0ELb1ELb1ELi128EEEEEEEEEvNT_6ParamsE,@function
        .size           _ZN7cutlass13device_kernelIN5flash11enable_sm90INS1_16FlashAttnFwdSm90INS1_25CollectiveMainloopFwdSm90ILi2EN4cute5tupleIJNS5_1CILi1EEES8_S8_EEENS6_IJNS7_ILi128EEENS7_ILi224EEESA_EEELi128ENS_12float_e4m3_tEfNS_4arch4Sm90ELb0ELb1ELb0ELb0ELb0ELb0ELb0ELb1ELb1ELb1ELb1ELb0EEENS1_21CollectiveEpilogueFwdINS6_IJSA_SA_SB_EEES9_NS_10bfloat16_tESF_Li256ELb0ELb1ELb1ELb1EEENS1_19SingleTileSchedulerILb0ELb1ELb1ELi128EEEEEEEEEvNT_6ParamsE,(.L_x_12 - _ZN7cutlass13device_kernelIN5flash11enable_sm90INS1_16FlashAttnFwdSm90INS1_25CollectiveMainloopFwdSm90ILi2EN4cute5tupleIJNS5_1CILi1EEES8_S8_EEENS6_IJNS7_ILi128EEENS7_ILi224EEESA_EEELi128ENS_12float_e4m3_tEfNS_4arch4Sm90ELb0ELb1ELb0ELb0ELb0ELb0ELb0ELb1ELb1ELb1ELb1ELb0EEENS1_21CollectiveEpilogueFwdINS6_IJSA_SA_SB_EEES9_NS_10bfloat16_tESF_Li256ELb0ELb1ELb1ELb1EEENS1_19SingleTileSchedulerILb0ELb1ELb1ELi128EEEEEEEEEvNT_6ParamsE)
        .other          _ZN7cutlass13device_kernelIN5flash11enable_sm90INS1_16FlashAttnFwdSm90INS1_25CollectiveMainloopFwdSm90ILi2EN4cute5tupleIJNS5_1CILi1EEES8_S8_EEENS6_IJNS7_ILi128EEENS7_ILi224EEESA_EEELi128ENS_12float_e4m3_tEfNS_4arch4Sm90ELb0ELb1ELb0ELb0ELb0ELb0ELb0ELb1ELb1ELb1ELb1ELb0EEENS1_21CollectiveEpilogueFwdINS6_IJSA_SA_SB_EEES9_NS_10bfloat16_tESF_Li256ELb0ELb1ELb1ELb1EEENS1_19SingleTileSchedulerILb0ELb1ELb1ELi128EEEEEEEEEvNT_6ParamsE,@"STO_CUDA_ENTRY STV_DEFAULT"
_ZN7cutlass13device_kernelIN5flash11enable_sm90INS1_16FlashAttnFwdSm90INS1_25CollectiveMainloopFwdSm90ILi2EN4cute5tupleIJNS5_1CILi1EEES8_S8_EEENS6_IJNS7_ILi128EEENS7_ILi224EEESA_EEELi128ENS_12float_e4m3_tEfNS_4arch4Sm90ELb0ELb1ELb0ELb0ELb0ELb0ELb0ELb1ELb1ELb1ELb1ELb0EEENS1_21CollectiveEpilogueFwdINS6_IJSA_SA_SB_EEES9_NS_10bfloat16_tESF_Li256ELb0ELb1ELb1ELb1EEENS1_19SingleTileSchedulerILb0ELb1ELb1ELi128EEEEEEEEEvNT_6ParamsE:
[----:B------:R-:W-:Y:S01]  /*0000*/  LDC R1, c[0x0][0x37c] ;  /* 0x0000df00ff017b82 */ /* 0x000fe20000000800 */
[----:B------:R-:W-:Y:S05]  /*0010*/  EXIT ;  /* 0x000000000000794d */ /* 0x000fea0003800000 */
.L_x_3:
        /* <DEDUP_REMOVED lines=14> */
.L_x_12:


//--------------------- .text._ZN7cutlass13device_kernelIN5flash11enable_sm90INS1_16FlashAttnFwdSm90INS1_25CollectiveMainloopFwdSm90ILi2EN4cute5tupleIJNS5_1CILi1EEES8_S8_EEENS6_IJNS7_ILi128EEENS7_ILi224EEESA_EEELi128ENS_12float_e4m3_tEfNS_4arch4Sm90ELb0ELb1ELb0ELb1ELb0ELb0ELb0ELb1ELb1ELb1ELb1ELb0EEENS1_21CollectiveEpilogueFwdINS6_IJSA_SA_SB_EEES9_NS_10bfloat16_tESF_Li256ELb1ELb1ELb1ELb1EEENS1_36VarlenDynamicPersistentTileSchedulerILi128ELi224ELi256ELi128ELb1ELb1ELb1ELb1ELb0ELb1EEEEEEEEEvNT_6ParamsE --------------------------
	.section	.text._ZN7cutlass13device_kernelIN5flash11enable_sm90INS1_16FlashAttnFwdSm90INS1_25CollectiveMainloopFwdSm90ILi2EN4cute5tupleIJNS5_1CILi1EEES8_S8_EEENS6_IJNS7_ILi128EEENS7_ILi224EEESA_EEELi128ENS_12float_e4m3_tEfNS_4arch4Sm90ELb0ELb1ELb0ELb1ELb0ELb0ELb0ELb1ELb1ELb1ELb1ELb0EEENS1_21CollectiveEpilogueFwdINS6_IJSA_SA_SB_EEES9_NS_10bfloat16_tESF_Li256ELb1ELb1ELb1ELb1EEENS1_36VarlenDynamicPersistentTileSchedulerILi128ELi224ELi256ELi128ELb1ELb1ELb1ELb1ELb0ELb1EEEEEEEEEvNT_6ParamsE,"ax",@progbits
	.align	128
.text._ZN7cutlass13device_kernelIN5flash11enable_sm90INS1_16FlashAttnFwdSm90INS1_25CollectiveMainloopFwdSm90ILi2EN4cute5tupleIJNS5_1CILi1EEES8_S8_EEENS6_IJNS7_ILi128EEENS7_ILi224EEESA_EEELi128ENS_12float_e4m3_tEfNS_4arch4Sm90ELb0ELb1ELb0ELb1ELb0ELb0ELb0ELb1ELb1ELb1ELb1ELb0EEENS1_21CollectiveEpilogueFwdINS6_IJSA_SA_SB_EEES9_NS_10bfloat16_tESF_Li256ELb1ELb1ELb1ELb1EEENS1_36VarlenDynamicPersistentTileSchedulerILi128ELi224ELi256ELi128ELb1ELb1ELb1ELb1ELb0ELb1EEEEEEEEEvNT_6ParamsE:
        .type           _ZN7cutlass13device_kernelIN5flash11enable_sm90INS1_16FlashAttnFwdSm90INS1_25CollectiveMainloopFwdSm90ILi2EN4cute5tupleIJNS5_1CILi1EEES8_S8_EEENS6_IJNS7_ILi128EEENS7_ILi224EEESA_EEELi128ENS_12float_e4m3_tEfNS_4arch4Sm90ELb0ELb1ELb0ELb1ELb0ELb0ELb0ELb1ELb1ELb1ELb1ELb0EEENS1_21CollectiveEpilogueFwdINS6_IJSA_SA_SB_EEES9_NS_10bfloat16_tESF_Li256ELb1ELb1ELb1ELb1EEENS1_36VarlenDynamicPersistentTileSchedulerILi128ELi224ELi256ELi128ELb1ELb1ELb1ELb1ELb0ELb1EEEEEEEEEvNT_6ParamsE,@function
        .size           _ZN7cutlass13device_kernelIN5flash11enable_sm90INS1_16FlashAttnFwdSm90INS1_25CollectiveMainloopFwdSm90ILi2EN4cute5tupleIJNS5_1CILi1EEES8_S8_EEENS6_IJNS7_ILi128EEENS7_ILi224EEESA_EEELi128ENS_12float_e4m3_tEfNS_4arch4Sm90ELb0ELb1ELb0ELb1ELb0ELb0ELb0ELb1ELb1ELb1ELb1ELb0EEENS1_21CollectiveEpilogueFwdINS6_IJSA_SA_SB_EEES9_NS_10bfloat16_tESF_Li256ELb1ELb1ELb1ELb1EEENS1_36VarlenDynamicPersistentTileSchedulerILi128ELi224ELi256ELi128ELb1ELb1ELb1ELb1ELb0ELb1EEEEEEEEEvNT_6ParamsE,(.L_x_13 - _ZN7cutlass13device_kernelIN5flash11enable_sm90INS1_16FlashAttnFwdSm90INS1_25CollectiveMainloopFwdSm90ILi2EN4cute5tupleIJNS5_1CILi1EEES8_S8_EEENS6_IJNS7_ILi128EEENS7_ILi224EEESA_EEELi128ENS_12float_e4m3_tEfNS_4arch4Sm90ELb0ELb1ELb0ELb1ELb0ELb0ELb0ELb1ELb1ELb1ELb1ELb0EEENS1_21CollectiveEpilogueFwdINS6_IJSA_SA_SB_EEES9_NS_10bfloat16_tESF_Li256ELb1ELb1ELb1ELb1EEENS1_36VarlenDynamicPersistentTileSchedulerILi128ELi224ELi256ELi128ELb1ELb1ELb1ELb1ELb0ELb1EEEEEEEEEvNT_6ParamsE)
        .other          _ZN7cutlass13device_kernelIN5flash11enable_sm90INS1_16FlashAttnFwdSm90INS1_25CollectiveMainloopFwdSm90ILi2EN4cute5tupleIJNS5_1CILi1EEES8_S8_EEENS6_IJNS7_ILi128EEENS7_ILi224EEESA_EEELi128ENS_12float_e4m3_tEfNS_4arch4Sm90ELb0ELb1ELb0ELb1ELb0ELb0ELb0ELb1ELb1ELb1ELb1ELb0EEENS1_21CollectiveEpilogueFwdINS6_IJSA_SA_SB_EEES9_NS_10bfloat16_tESF_Li256ELb1ELb1ELb1ELb1EEENS1_36VarlenDynamicPersistentTileSchedulerILi128ELi224ELi256ELi128ELb1ELb1ELb1ELb1ELb0ELb1EEEEEEEEEvNT_6ParamsE,@"STO_CUDA_ENTRY STV_DEFAULT"
_ZN7cutlass13device_kernelIN5flash11enable_sm90INS1_16FlashAttnFwdSm90INS1_25CollectiveMainloopFwdSm90ILi2EN4cute5tupleIJNS5_1CILi1EEES8_S8_EEENS6_IJNS7_ILi128EEENS7_ILi224EEESA_EEELi128ENS_12float_e4m3_tEfNS_4arch4Sm90ELb0ELb1ELb0ELb1ELb0ELb0ELb0ELb1ELb1ELb1ELb1ELb0EEENS1_21CollectiveEpilogueFwdINS6_IJSA_SA_SB_EEES9_NS_10bfloat16_tESF_Li256ELb1ELb1ELb1ELb1EEENS1_36VarlenDynamicPersistentTileSchedulerILi128ELi224ELi256ELi128ELb1ELb1ELb1ELb1ELb0ELb1EEEEEEEEEvNT_6ParamsE:
[----:B------:R-:W-:Y:S01]  /*0000*/  LDC R1, c[0x0][0x37c] ;  /* 0x0000df00ff017b82 */ /* 0x000fe20000000800 */
[----:B------:R-:W-:Y:S05]  /*0010*/  EXIT ;  /* 0x000000000000794d */ /* 0x000fea0003800000 */
.L_x_4:
        /* <DEDUP_REMOVED lines=14> */
.L_x_13:


//--------------------- .text._ZN7cutlass13device_kernelIN5flash11enable_sm90INS1_16FlashAttnFwdSm90INS1_25CollectiveMainloopFwdSm90ILi2EN4cute5tupleIJNS5_1CILi1EEES8_S8_EEENS6_IJNS7_ILi128EEENS7_ILi224EEESA_EEELi128ENS_12float_e4m3_tEfNS_4arch4Sm90ELb0ELb1ELb0ELb1ELb0ELb1ELb0ELb1ELb1ELb1ELb1ELb0EEENS1_21CollectiveEpilogueFwdINS6_IJSA_SA_SB_EEES9_NS_10bfloat16_tESF_Li256ELb1ELb1ELb1ELb1EEENS1_36VarlenDynamicPersistentTileSchedulerILi128ELi224ELi256ELi128ELb1ELb1ELb1ELb1ELb0ELb1EEEEEEEEEvNT_6ParamsE --------------------------
	.section	.text._ZN7cutlass13device_kernelIN5flash11enable_sm90INS1_16FlashAttnFwdSm90INS1_25CollectiveMainloopFwdSm90ILi2EN4cute5tupleIJNS5_1CILi1EEES8_S8_EEENS6_IJNS7_ILi128EEENS7_ILi224EEESA_EEELi128ENS_12float_e4m3_tEfNS_4arch4Sm90ELb0ELb1ELb0ELb1ELb0ELb1ELb0ELb1ELb1ELb1ELb1ELb0EEENS1_21CollectiveEpilogueFwdINS6_IJSA_SA_SB_EEES9_NS_10bfloat16_tESF_Li256ELb1ELb1ELb1ELb1EEENS1_36VarlenDynamicPersistentTileSchedulerILi128ELi224ELi256ELi128ELb1ELb1ELb1ELb1ELb0ELb1EEEEEEEEEvNT_6ParamsE,"ax",@progbits
	.align	128
.text._ZN7cutlass13device_kernelIN5flash11enable_sm90INS1_16FlashAttnFwdSm90INS1_25CollectiveMainloopFwdSm90ILi2EN4cute5tupleIJNS5_1CILi1EEES8_S8_EEENS6_IJNS7_ILi128EEENS7_ILi224EEESA_EEELi128ENS_12float_e4m3_tEfNS_4arch4Sm90ELb0ELb1ELb0ELb1ELb0ELb1ELb0ELb1ELb1ELb1ELb1ELb0EEENS1_21CollectiveEpilogueFwdINS6_IJSA_SA_SB_EEES9_NS_10bfloat16_tESF_Li256ELb1ELb1ELb1ELb1EEENS1_36VarlenDynamicPersistentTileSchedulerILi128ELi224ELi256ELi128ELb1ELb1ELb1ELb1ELb0ELb1EEEEEEEEEvNT_6ParamsE:
        .type           _ZN7cutlass13device_kernelIN5flash11enable_sm90INS1_16FlashAttnFwdSm90INS1_25CollectiveMainloopFwdSm90ILi2EN4cute5tupleIJNS5_1CILi1EEES8_S8_EEENS6_IJNS7_ILi128EEENS7_ILi224EEESA_EEELi128ENS_12float_e4m3_tEfNS_4arch4Sm90ELb0ELb1ELb0ELb1ELb0ELb1ELb0ELb1ELb1ELb1ELb1ELb0EEENS1_21CollectiveEpilogueFwdINS6_IJSA_SA_SB_EEES9_NS_10bfloat16_tESF_Li256ELb1ELb1ELb1ELb1EEENS1_36VarlenDynamicPersistentTileSchedulerILi128ELi224ELi256ELi128ELb1ELb1ELb1ELb1ELb0ELb1EEEEEEEEEvNT_6ParamsE,@function
        .size           _ZN7cutlass13device_kernelIN5flash11enable_sm90INS1_16FlashAttnFwdSm90INS1_25CollectiveMainloopFwdSm90ILi2EN4cute5tupleIJNS5_1CILi1EEES8_S8_EEENS6_IJNS7_ILi128EEENS7_ILi224EEESA_EEELi128ENS_12float_e4m3_tEfNS_4arch4Sm90ELb0ELb1ELb0ELb1ELb0ELb1ELb0ELb1ELb1ELb1ELb1ELb0EEENS1_21CollectiveEpilogueFwdINS6_IJSA_SA_SB_EEES9_NS_10bfloat16_tESF_Li256ELb1ELb1ELb1ELb1EEENS1_36VarlenDynamicPersistentTileSchedulerILi128ELi224ELi256ELi128ELb1ELb1ELb1ELb1ELb0ELb1EEEEEEEEEvNT_6ParamsE,(.L_x_14 - _ZN7cutlass13device_kernelIN5flash11enable_sm90INS1_16FlashAttnFwdSm90INS1_25CollectiveMainloopFwdSm90ILi2EN4cute5tupleIJNS5_1CILi1EEES8_S8_EEENS6_IJNS7_ILi128EEENS7_ILi224EEESA_EEELi128ENS_12float_e4m3_tEfNS_4arch4Sm90ELb0ELb1ELb0ELb1ELb0ELb1ELb0ELb1ELb1ELb1ELb1ELb0EEENS1_21CollectiveEpilogueFwdINS6_IJSA_SA_SB_EEES9_NS_10bfloat16_tESF_Li256ELb1ELb1ELb1ELb1EEENS1_36VarlenDynamicPersistentTileSchedulerILi128ELi224ELi256ELi128ELb1ELb1ELb1ELb1ELb0ELb1EEEEEEEEEvNT_6ParamsE)
        .other          _ZN7cutlass13device_kernelIN5flash11enable_sm90INS1_16FlashAttnFwdSm90INS1_25CollectiveMainloopFwdSm90ILi2EN4cute5tupleIJNS5_1CILi1EEES8_S8_EEENS6_IJNS7_ILi128EEENS7_ILi224EEESA_EEELi128ENS_12float_e4m3_tEfNS_4arch4Sm90ELb0ELb1ELb0ELb1ELb0ELb1ELb0ELb1ELb1ELb1ELb1ELb0EEENS1_21CollectiveEpilogueFwdINS6_IJSA_SA_SB_EEES9_NS_10bfloat16_tESF_Li256ELb1ELb1ELb1ELb1EEENS1_36VarlenDynamicPersistentTileSchedulerILi128ELi224ELi256ELi128ELb1ELb1ELb1ELb1ELb0ELb1EEEEEEEEEvNT_6ParamsE,@"STO_CUDA_ENTRY STV_DEFAULT"
_ZN7cutlass13device_kernelIN5flash11enable_sm90INS1_16FlashAttnFwdSm90INS1_25CollectiveMainloopFwdSm90ILi2EN4cute5tupleIJNS5_1CILi1EEES8_S8_EEENS6_IJNS7_ILi128EEENS7_ILi224EEESA_EEELi128ENS_12float_e4m3_tEfNS_4arch4Sm90ELb0ELb1ELb0ELb1ELb0ELb1ELb0ELb1ELb1ELb1ELb1ELb0EEENS1_21CollectiveEpilogueFwdINS6_IJSA_SA_SB_EEES9_NS_10bfloat16_tESF_Li256ELb1ELb1ELb1ELb1EEENS1_36VarlenDynamicPersistentTileSchedulerILi128ELi224ELi256ELi128ELb1ELb1ELb1ELb1ELb0ELb1EEEEEEEEEvNT_6ParamsE:
[----:B------:R-:W-:Y:S01]  /*0000*/  LDC R1, c[0x0][0x37c] ;  /* 0x0000df00ff017b82 */ /* 0x000fe20000000800 */
[----:B------:R-:W-:Y:S05]  /*0010*/  EXIT ;  /* 0x000000000000794d */ /* 0x000fea0003800000 */
.L_x_5:
        /* <DEDUP_REMOVED lines=14> */
.L_x_14:


//--------------------- .text._ZN7cutlass13device_kernelIN5flash11enable_sm90INS1_16FlashAttnFwdSm90INS1_25CollectiveMainloopFwdSm90ILi2EN4cute5tupleIJNS5_1CILi1EEES8_S8_EEENS6_IJNS7_ILi128EEENS7_ILi224EEESA_EEELi128ENS_12float_e4m3_tEfNS_4arch4Sm90ELb1ELb0ELb0ELb0ELb0ELb0ELb0ELb1ELb1ELb1ELb1ELb0EEENS1_21CollectiveEpilogueFwdINS6_IJSA_SA_SB_EEES9_NS_10bfloat16_tESF_Li256ELb0ELb1ELb1ELb1EEENS1_19SingleTileSchedulerILb0ELb1ELb1ELi128EEEEEEEEEvNT_6ParamsE --------------------------
	.section	.text._ZN7cutlass13device_kernelIN5flash11enable_sm90INS1_16FlashAttnFwdSm90INS1_25CollectiveMainloopFwdSm90ILi2EN4cute5tupleIJNS5_1CILi1EEES8_S8_EEENS6_IJNS7_ILi128EEENS7_ILi224EEESA_EEELi128ENS_12float_e4m3_tEfNS_4arch4Sm90ELb1ELb0ELb0ELb0ELb0ELb0ELb0ELb1ELb1ELb1ELb1ELb0EEENS1_21CollectiveEpilogueFwdINS6_IJSA_SA_SB_EEES9_NS_10bfloat16_tESF_Li256ELb0ELb1ELb1ELb1EEENS1_19SingleTileSchedulerILb0ELb1ELb1ELi128EEEEEEEEEvNT_6ParamsE,"ax",@progbits
	.align	128
.text._ZN7cutlass13device_kernelIN5flash11enable_sm90INS1_16FlashAttnFwdSm90INS1_25CollectiveMainloopFwdSm90ILi2EN4cute5tupleIJNS5_1CILi1EEES8_S8_EEENS6_IJNS7_ILi128EEENS7_ILi224EEESA_EEELi128ENS_12float_e4m3_tEfNS_4arch4Sm90ELb1ELb0ELb0ELb0ELb0ELb0ELb0ELb1ELb1ELb1ELb1ELb0EEENS1_21CollectiveEpilogueFwdINS6_IJSA_SA_SB_EEES9_NS_10bfloat16_tESF_Li256ELb0ELb1ELb1ELb1EEENS1_19SingleTileSchedulerILb0ELb1ELb1ELi128EEEEEEEEEvNT_6ParamsE:
        .type           _ZN7cutlass13device_kernelIN5flash11enable_sm90INS1_16FlashAttnFwdSm90INS1_25CollectiveMainloopFwdSm90ILi2EN4cute5tupleIJNS5_1CILi1EEES8_S8_EEENS6_IJNS7_ILi128EEENS7_ILi224EEESA_EEELi128ENS_12float_e4m3_tEfNS_4arch4Sm90ELb1ELb0ELb0ELb0ELb0ELb0ELb0ELb1ELb1ELb1ELb1ELb0EEENS1_21CollectiveEpilogueFwdINS6_IJSA_SA_SB_EEES9_NS_10bfloat16_tESF_Li256ELb0ELb1ELb1ELb1EEENS1_19SingleTileSchedulerILb0ELb1ELb1ELi128EEEEEEEEEvNT_6ParamsE,@function
        .size           _ZN7cutlass13device_kernelIN5flash11enable_sm90INS1_16FlashAttnFwdSm90INS1_25CollectiveMainloopFwdSm90ILi2EN4cute5tupleIJNS5_1CILi1EEES8_S8_EEENS6_IJNS7_ILi128EEENS7_ILi224EEESA_EEELi128ENS_12float_e4m3_tEfNS_4arch4Sm90ELb1ELb0ELb0ELb0ELb0ELb0ELb0ELb1ELb1ELb1ELb1ELb0EEENS1_21CollectiveEpilogueFwdINS6_IJSA_SA_SB_EEES9_NS_10bfloat16_tESF_Li256ELb0ELb1ELb1ELb1EEENS1_19SingleTileSchedulerILb0ELb1ELb1ELi128EEEEEEEEEvNT_6ParamsE,(.L_x_15 - _ZN7cutlass13device_kernelIN5flash11enable_sm90INS1_16FlashAttnFwdSm90INS1_25CollectiveMainloopFwdSm90ILi2EN4cute5tupleIJNS5_1CILi1EEES8_S8_EEENS6_IJNS7_ILi128EEENS7_ILi224EEESA_EEELi128ENS_12float_e4m3_tEfNS_4arch4Sm90ELb1ELb0ELb0ELb0ELb0ELb0ELb0ELb1ELb1ELb1ELb1ELb0EEENS1_21CollectiveEpilogueFwdINS6_IJSA_SA_SB_EEES9_NS_10bfloat16_tESF_Li256ELb0ELb1ELb1ELb1EEENS1_19SingleTileSchedulerILb0ELb1ELb1ELi128EEEEEEEEEvNT_6ParamsE)
        .other          _ZN7cutlass13device_kernelIN5flash11enable_sm90INS1_16FlashAttnFwdSm90INS1_25CollectiveMainloopFwdSm90ILi2EN4cute5tupleIJNS5_1CILi1EEES8_S8_EEENS6_IJNS7_ILi128EEENS7_ILi224EEESA_EEELi128ENS_12float_e4m3_tEfNS_4arch4Sm90ELb1ELb0ELb0ELb0ELb0ELb0ELb0ELb1ELb1ELb1ELb1ELb0EEENS1_21CollectiveEpilogueFwdINS6_IJSA_SA_SB_EEES9_NS_10bfloat16_tESF_Li256ELb0ELb1ELb1ELb1EEENS1_19SingleTileSchedulerILb0ELb1ELb1ELi128EEEEEEEEEvNT_6ParamsE,@"STO_CUDA_ENTRY STV_DEFAULT"
_ZN7cutlass13device_kernelIN5flash11enable_sm90INS1_16FlashAttnFwdSm90INS1_25CollectiveMainloopFwdSm90ILi2EN4cute5tupleIJNS5_1CILi1EEES8_S8_EEENS6_IJNS7_ILi128EEENS7_ILi224EEESA_EEELi128ENS_12float_e4m3_tEfNS_4arch4Sm90ELb1ELb0ELb0ELb0ELb0ELb0ELb0ELb1ELb1ELb1ELb1ELb0EEENS1_21CollectiveEpilogueFwdINS6_IJSA_SA_SB_EEES9_NS_10bfloat16_tESF_Li256ELb0ELb1ELb1ELb1EEENS1_19SingleTileSchedulerILb0ELb1ELb1ELi128EEEEEEEEEvNT_6ParamsE:
[----:B------:R-:W-:Y:S01]  /*0000*/  LDC R1, c[0x0][0x37c] ;  /* 0x0000df00ff017b82 */ /* 0x000fe20000000800 */
[----:B------:R-:W-:Y:S05]  /*0010*/  EXIT ;  /* 0x000000000000794d */ /* 0x000fea0003800000 */
.L_x_6:
        /* <DEDUP_REMOVED lines=14> */
.L_x_15:


//--------------------- .text._ZN7cutlass13device_kernelIN5flash11enable_sm90INS1_16FlashAttnFwdSm90INS1_25CollectiveMainloopFwdSm90ILi2EN4cute5tupleIJNS5_1CILi1EEES8_S8_EEENS6_IJNS7_ILi128EEENS7_ILi224EEESA_EEELi128ENS_12float_e4m3_tEfNS_4arch4Sm90ELb1ELb0ELb0ELb1ELb0ELb0ELb0ELb1ELb1ELb1ELb1ELb0EEENS1_21CollectiveEpilogueFwdINS6_IJSA_SA_SB_EEES9_NS_10bfloat16_tESF_Li256ELb1ELb1ELb1ELb1EEENS1_36VarlenDynamicPersistentTileSchedulerILi128ELi224ELi256ELi128ELb1ELb1ELb1ELb1ELb1ELb1EEEEEEEEEvNT_6ParamsE --------------------------
	.section	.text._ZN7cutlass13device_kernelIN5flash11enable_sm90INS1_16FlashAttnFwdSm90INS1_25CollectiveMainloopFwdSm90ILi2EN4cute5tupleIJNS5_1CILi1EEES8_S8_EEENS6_IJNS7_ILi128EEENS7_ILi224EEESA_EEELi128ENS_12float_e4m3_tEfNS_4arch4Sm90ELb1ELb0ELb0ELb1ELb0ELb0ELb0ELb1ELb1ELb1ELb1ELb0EEENS1_21CollectiveEpilogueFwdINS6_IJSA_SA_SB_EEES9_NS_10bfloat16_tESF_Li256ELb1ELb1ELb1ELb1EEENS1_36VarlenDynamicPersistentTileSchedulerILi128ELi224ELi256ELi128ELb1ELb1ELb1ELb1ELb1ELb1EEEEEEEEEvNT_6ParamsE,"ax",@progbits
	.align	128
.text._ZN7cutlass13device_kernelIN5flash11enable_sm90INS1_16FlashAttnFwdSm90INS1_25CollectiveMainloopFwdSm90ILi2EN4cute5tupleIJNS5_1CILi1EEES8_S8_EEENS6_IJNS7_ILi128EEENS7_ILi224EEESA_EEELi128ENS_12float_e4m3_tEfNS_4arch4Sm90ELb1ELb0ELb0ELb1ELb0ELb0ELb0ELb1ELb1ELb1ELb1ELb0EEENS1_21CollectiveEpilogueFwdINS6_IJSA_SA_SB_EEES9_NS_10bfloat16_tESF_Li256ELb1ELb1ELb1ELb1EEENS1_36VarlenDynamicPersistentTileSchedulerILi128ELi224ELi256ELi128ELb1ELb1ELb1ELb1ELb1ELb1EEEEEEEEEvNT_6ParamsE:
        .type           _ZN7cutlass13device_kernelIN5flash11enable_sm90INS1_16FlashAttnFwdSm90INS1_25CollectiveMainloopFwdSm90ILi2EN4cute5tupleIJNS5_1CILi1EEES8_S8_EEENS6_IJNS7_ILi128EEENS7_ILi224EEESA_EEELi128ENS_12float_e4m3_tEfNS_4arch4Sm90ELb1ELb0ELb0ELb1ELb0ELb0ELb0ELb1ELb1ELb1ELb1ELb0EEENS1_21CollectiveEpilogueFwdINS6_IJSA_SA_SB_EEES9_NS_10bfloat16_tESF_Li256ELb1ELb1ELb1ELb1EEENS1_36VarlenDynamicPersistentTileSchedulerILi128ELi224ELi256ELi128ELb1ELb1ELb1ELb1ELb1ELb1EEEEEEEEEvNT_6ParamsE,@function
        .size           _ZN7cutlass13device_kernelIN5flash11enable_sm90INS1_16FlashAttnFwdSm90INS1_25CollectiveMainloopFwdSm90ILi2EN4cute5tupleIJNS5_1CILi1EEES8_S8_EEENS6_IJNS7_ILi128EEENS7_ILi224EEESA_EEELi128ENS_12float_e4m3_tEfNS_4arch4Sm90ELb1ELb0ELb0ELb1ELb0ELb0ELb0ELb1ELb1ELb1ELb1ELb0EEENS1_21CollectiveEpilogueFwdINS6_IJSA_SA_SB_EEES9_NS_10bfloat16_tESF_Li256ELb1ELb1ELb1ELb1EEENS1_36VarlenDynamicPersistentTileSchedulerILi128ELi224ELi256ELi128ELb1ELb1ELb1ELb1ELb1ELb1EEEEEEEEEvNT_6ParamsE,(.L_x_16 - _ZN7cutlass13device_kernelIN5flash11enable_sm90INS1_16FlashAttnFwdSm90INS1_25CollectiveMainloopFwdSm90ILi2EN4cute5tupleIJNS5_1CILi1EEES8_S8_EEENS6_IJNS7_ILi128EEENS7_ILi224EEESA_EEELi128ENS_12float_e4m3_tEfNS_4arch4Sm90ELb1ELb0ELb0ELb1ELb0ELb0ELb0ELb1ELb1ELb1ELb1ELb0EEENS1_21CollectiveEpilogueFwdINS6_IJSA_SA_SB_EEES9_NS_10bfloat16_tESF_Li256ELb1ELb1ELb1ELb1EEENS1_36VarlenDynamicPersistentTileSchedulerILi128ELi224ELi256ELi128ELb1ELb1ELb1ELb1ELb1ELb1EEEEEEEEEvNT_6ParamsE)
        .other          _ZN7cutlass13device_kernelIN5flash11enable_sm90INS1_16FlashAttnFwdSm90INS1_25CollectiveMainloopFwdSm90ILi2EN4cute5tupleIJNS5_1CILi1EEES8_S8_EEENS6_IJNS7_ILi128EEENS7_ILi224EEESA_EEELi128ENS_12float_e4m3_tEfNS_4arch4Sm90ELb1ELb0ELb0ELb1ELb0ELb0ELb0ELb1ELb1ELb1ELb1ELb0EEENS1_21CollectiveEpilogueFwdINS6_IJSA_SA_SB_EEES9_NS_10bfloat16_tESF_Li256ELb1ELb1ELb1ELb1EEENS1_36VarlenDynamicPersistentTileSchedulerILi128ELi224ELi256ELi128ELb1ELb1ELb1ELb1ELb1ELb1EEEEEEEEEvNT_6ParamsE,@"STO_CUDA_ENTRY STV_DEFAULT"
_ZN7cutlass13device_kernelIN5flash11enable_sm90INS1_16FlashAttnFwdSm90INS1_25CollectiveMainloopFwdSm90ILi2EN4cute5tupleIJNS5_1CILi1EEES8_S8_EEENS6_IJNS7_ILi128EEENS7_ILi224EEESA_EEELi128ENS_12float_e4m3_tEfNS_4arch4Sm90ELb1ELb0ELb0ELb1ELb0ELb0ELb0ELb1ELb1ELb1ELb1ELb0EEENS1_21CollectiveEpilogueFwdINS6_IJSA_SA_SB_EEES9_NS_10bfloat16_tESF_Li256ELb1ELb1ELb1ELb1EEENS1_36VarlenDynamicPersistentTileSchedulerILi128ELi224ELi256ELi128ELb1ELb1ELb1ELb1ELb1ELb1EEEEEEEEEvNT_6ParamsE:
[----:B------:R-:W-:Y:S01]  /*0000*/  LDC R1, c[0x0][0x37c] ;  /* 0x0000df00ff017b82 */ /* 0x000fe20000000800 */
[----:B------:R-:W-:Y:S05]  /*0010*/  EXIT ;  /* 0x000000000000794d */ /* 0x000fea0003800000 */
.L_x_7:
        /* <DEDUP_REMOVED lines=14> */
.L_x_16:


//--------------------- .text._ZN7cutlass13device_kernelIN5flash11enable_sm90INS1_16FlashAttnFwdSm90INS1_25CollectiveMainloopFwdSm90ILi2EN4cute5tupleIJNS5_1CILi1EEES8_S8_EEENS6_IJNS7_ILi128EEENS7_ILi224EEESA_EEELi128ENS_12float_e4m3_tEfNS_4arch4Sm90ELb1ELb0ELb0ELb1ELb0ELb1ELb0ELb1ELb1ELb1ELb1ELb0EEENS1_21CollectiveEpilogueFwdINS6_IJSA_SA_SB_EEES9_NS_10bfloat16_tESF_Li256ELb1ELb1ELb1ELb1EEENS1_36VarlenDynamicPersistentTileSchedulerILi128ELi224ELi256ELi128ELb1ELb1ELb1ELb1ELb1ELb1EEEEEEEEEvNT_6ParamsE --------------------------
	.section	.text._ZN7cutlass13device_kernelIN5flash11enable_sm90INS1_16FlashAttnFwdSm90INS1_25CollectiveMainloopFwdSm90ILi2EN4cute5tupleIJNS5_1CILi1EEES8_S8_EEENS6_IJNS7_ILi128EEENS7_ILi224EEESA_EEELi128ENS_12float_e4m3_tEfNS_4arch4Sm90ELb1ELb0ELb0ELb1ELb0ELb1ELb0ELb1ELb1ELb1ELb1ELb0EEENS1_21CollectiveEpilogueFwdINS6_IJSA_SA_SB_EEES9_NS_10bfloat16_tESF_Li256ELb1ELb1ELb1ELb1EEENS1_36VarlenDynamicPersistentTileSchedulerILi128ELi224ELi256ELi128ELb1ELb1ELb1ELb1ELb1ELb1EEEEEEEEEvNT_6ParamsE,"ax",@progbits
	.align	128
.text._ZN7cutlass13device_kernelIN5flash11enable_sm90INS1_16FlashAttnFwdSm90INS1_25CollectiveMainloopFwdSm90ILi2EN4cute5tupleIJNS5_1CILi1EEES8_S8_EEENS6_IJNS7_ILi128EEENS7_ILi224EEESA_EEELi128ENS_12float_e4m3_tEfNS_4arch4Sm90ELb1ELb0ELb0ELb1ELb0ELb1ELb0ELb1ELb1ELb1ELb1ELb0EEENS1_21CollectiveEpilogueFwdINS6_IJSA_SA_SB_EEES9_NS_10bfloat16_tESF_Li256ELb1ELb1ELb1ELb1EEENS1_36VarlenDynamicPersistentTileSchedulerILi128ELi224ELi256ELi128ELb1ELb1ELb1ELb1ELb1ELb1EEEEEEEEEvNT_6ParamsE:
        .type           _ZN7cutlass13device_kernelIN5flash11enable_sm90INS1_16FlashAttnFwdSm90INS1_25CollectiveMainloopFwdSm90ILi2EN4cute5tupleIJNS5_1CILi1EEES8_S8_EEENS6_IJNS7_ILi128EEENS7_ILi224EEESA_EEELi128ENS_12float_e4m3_tEfNS_4arch4Sm90ELb1ELb0ELb0ELb1ELb0ELb1ELb0ELb1ELb1ELb1ELb1ELb0EEENS1_21CollectiveEpilogueFwdINS6_IJSA_SA_SB_EEES9_NS_10bfloat16_tESF_Li256ELb1ELb1ELb1ELb1EEENS1_36VarlenDynamicPersistentTileSchedulerILi128ELi224ELi256ELi128ELb1ELb1ELb1ELb1ELb1ELb1EEEEEEEEEvNT_6ParamsE,@function
        .size           _ZN7cutlass13device_kernelIN5flash11enable_sm90INS1_16FlashAttnFwdSm90INS1_25CollectiveMainloopFwdSm90ILi2EN4cute5tupleIJNS5_1CILi1EEES8_S8_EEENS6_IJNS7_ILi128EEENS7_ILi224EEESA_EEELi128ENS_12float_e4m3_tEfNS_4arch4Sm90ELb1ELb0ELb0ELb1ELb0ELb1ELb0ELb1ELb1ELb1ELb1ELb0EEENS1_21CollectiveEpilogueFwdINS6_IJSA_SA_SB_EEES9_NS_10bfloat16_tESF_Li256ELb1ELb1ELb1ELb1EEENS1_36VarlenDynamicPersistentTileSchedulerILi128ELi224ELi256ELi128ELb1ELb1ELb1ELb1ELb1ELb1EEEEEEEEEvNT_6ParamsE,(.L_x_17 - _ZN7cutlass13device_kernelIN5flash11enable_sm90INS1_16FlashAttnFwdSm90INS1_25CollectiveMainloopFwdSm90ILi2EN4cute5tupleIJNS5_1CILi1EEES8_S8_EEENS6_IJNS7_ILi128EEENS7_ILi224EEESA_EEELi128ENS_12float_e4m3_tEfNS_4arch4Sm90ELb1ELb0ELb0ELb1ELb0ELb1ELb0ELb1ELb1ELb1ELb1ELb0EEENS1_21CollectiveEpilogueFwdINS6_IJSA_SA_SB_EEES9_NS_10bfloat16_tESF_Li256ELb1ELb1ELb1ELb1EEENS1_36VarlenDynamicPersistentTileSchedulerILi128ELi224ELi256ELi128ELb1ELb1ELb1ELb1ELb1ELb1EEEEEEEEEvNT_6ParamsE)
        .other          _ZN7cutlass13device_kernelIN5flash11enable_sm90INS1_16FlashAttnFwdSm90INS1_25CollectiveMainloopFwdSm90ILi2EN4cute5tupleIJNS5_1CILi1EEES8_S8_EEENS6_IJNS7_ILi128EEENS7_ILi224EEESA_EEELi128ENS_12float_e4m3_tEfNS_4arch4Sm90ELb1ELb0ELb0ELb1ELb0ELb1ELb0ELb1ELb1ELb1ELb1ELb0EEENS1_21CollectiveEpilogueFwdINS6_IJSA_SA_SB_EEES9_NS_10bfloat16_tESF_Li256ELb1ELb1ELb1ELb1EEENS1_36VarlenDynamicPersistentTileSchedulerILi128ELi224ELi256ELi128ELb1ELb1ELb1ELb1ELb1ELb1EEEEEEEEEvNT_6ParamsE,@"STO_CUDA_ENTRY STV_DEFAULT"
_ZN7cutlass13device_kernelIN5flash11enable_sm90INS1_16FlashAttnFwdSm90INS1_25CollectiveMainloopFwdSm90ILi2EN4cute5tupleIJNS5_1CILi1EEES8_S8_EEENS6_IJNS7_ILi128EEENS7_ILi224EEESA_EEELi128ENS_12float_e4m3_tEfNS_4arch4Sm90ELb1ELb0ELb0ELb1ELb0ELb1ELb0ELb1ELb1ELb1ELb1ELb0EEENS1_21CollectiveEpilogueFwdINS6_IJSA_SA_SB_EEES9_NS_10bfloat16_tESF_Li256ELb1ELb1ELb1ELb1EEENS1_36VarlenDynamicPersistentTileSchedulerILi128ELi224ELi256ELi128ELb1ELb1ELb1ELb1ELb1ELb1EEEEEEEEEvNT_6ParamsE:
[----:B------:R-:W-:Y:S01]  /*0000*/  LDC R1, c[0x0][0x37c] ;  /* 0x0000df00ff017b82 */ /* 0x000fe20000000800 */
[----:B------:R-:W-:Y:S05]  /*0010*/  EXIT ;  /* 0x000000000000794d */ /* 0x000fea0003800000 */
.L_x_8:
        /* <DEDUP_REMOVED lines=14> */
.L_x_17:


//--------------------- .nv.shared.reserved.0     --------------------------
	.section	.nv.shared.reserved.0,"aw",@nobits
	.weak		__nv_reservedSMEM_offset_0_alias
	.size		__nv_reservedSMEM_offset_0_alias, 0, 64
	.other		__nv_reservedSMEM_offset_0_alias,@"STO_CUDA_RESERVED_SHARED STV_DEFAULT"
__nv_reservedSMEM_offset_0_alias:
	.zero		0
	.zero		64


//--------------------- .nv.global                --------------------------
	.section	.nv.global,"aw",@nobits
.nv.global:
	.type		_ZN72_INTERNAL_12b4d556_36_flash_fwd_hdim128_e4m3_split_sm90_cu_ceb34e2a_30334cute1_E,@object
	.size		_ZN72_INTERNAL_12b4d556_36_flash_fwd_hdim128_e4m3_split_sm90_cu_ceb34e2a_30334cute1_E,(_ZN72_INTERNAL_12b4d556_36_flash_fwd_hdim128_e4m3_split_sm90_cu_ceb34e2a_30334cuda3std3__45__cpo6cbeginE - _ZN72_INTERNAL_12b4d556_36_flash_fwd_hdim128_e4m3_split_sm90_cu_ceb34e2a_30334cute1_E)
_ZN72_INTERNAL_12b4d556_36_flash_fwd_hdim128_e4m3_split_sm90_cu_ceb34e2a_30334cute1_E:
	.zero		1
	.type		_ZN72_INTERNAL_12b4d556_36_flash_fwd_hdim128_e4m3_split_sm90_cu_ceb34e2a_30334cuda3std3__45__cpo6cbeginE,@object
	.size		_ZN72_INTERNAL_12b4d556_36_flash_fwd_hdim128_e4m3_split_sm90_cu_ceb34e2a_30334cuda3std3__45__cpo6cbeginE,(_ZN72_INTERNAL_12b4d556_36_flash_fwd_hdim128_e4m3_split_sm90_cu_ceb34e2a_30334cuda3std3__48in_placeE - _ZN72_INTERNAL_12b4d556_36_flash_fwd_hdim128_e4m3_split_sm90_cu_ceb34e2a_30334cuda3std3__45__cpo6cbeginE)
_ZN72_INTERNAL_12b4d556_36_flash_fwd_hdim128_e4m3_split_sm90_cu_ceb34e2a_30334cuda3std3__45__cpo6cbeginE:
	.zero		1
	.type		_ZN72_INTERNAL_12b4d556_36_flash_fwd_hdim128_e4m3_split_sm90_cu_ceb34e2a_30334cuda3std3__48in_placeE,@object
	.size		_ZN72_INTERNAL_12b4d556_36_flash_fwd_hdim128_e4m3_split_sm90_cu_ceb34e2a_30334cuda3std3__48in_placeE,(_ZN72_INTERNAL_12b4d556_36_flash_fwd_hdim128_e4m3_split_sm90_cu_ceb34e2a_30334cuda3std6ranges3__45__cpo9iter_moveE - _ZN72_INTERNAL_12b4d556_36_flash_fwd_hdim128_e4m3_split_sm90_cu_ceb34e2a_30334cuda3std3__48in_placeE)
_ZN72_INTERNAL_12b4d556_36_flash_fwd_hdim128_e4m3_split_sm90_cu_ceb34e2a_30334cuda3std3__48in_placeE:
	.zero		1
	.type		_ZN72_INTERNAL_12b4d556_36_flash_fwd_hdim128_e4m3_split_sm90_cu_ceb34e2a_30334cuda3std6ranges3__45__cpo9iter_moveE,@object
	.size		_ZN72_INTERNAL_12b4d556_36_flash_fwd_hdim128_e4m3_split_sm90_cu_ceb34e2a_30334cuda3std6ranges3__45__cpo9iter_moveE,(_ZN72_INTERNAL_12b4d556_36_flash_fwd_hdim128_e4m3_split_sm90_cu_ceb34e2a_30334cuda3std3__45__cpo5beginE - _ZN72_INTERNAL_12b4d556_36_flash_fwd_hdim128_e4m3_split_sm90_cu_ceb34e2a_30334cuda3std6ranges3__45__cpo9iter_moveE)
_ZN72_INTERNAL_12b4d556_36_flash_fwd_hdim128_e4m3_split_sm90_cu_ceb34e2a_30334cuda3std6ranges3__45__cpo9iter_moveE:
	.zero		1
	.type		_ZN72_INTERNAL_12b4d556_36_flash_fwd_hdim128_e4m3_split_sm90_cu_ceb34e2a_30334cuda3std3__45__cpo5beginE,@object
	.size		_ZN72_INTERNAL_12b4d556_36_flash_fwd_hdim128_e4m3_split_sm90_cu_ceb34e2a_30334cuda3std3__45__cpo5beginE,(_ZN72_INTERNAL_12b4d556_36_flash_fwd_hdim128_e4m3_split_sm90_cu_ceb34e2a_30334cuda3std3__474_GLOBAL__N__12b4d556_36_flash_fwd_hdim128_e4m3_split_sm90_cu_ceb34e2a_30336ignoreE - _ZN72_INTERNAL_12b4d556_36_flash_fwd_hdim128_e4m3_split_sm90_cu_ceb34e2a_30334cuda3std3__45__cpo5beginE)
_ZN72_INTERNAL_12b4d556_36_flash_fwd_hdim128_e4m3_split_sm90_cu_ceb34e2a_30334cuda3std3__45__cpo5beginE:
	.zero		1
	.type		_ZN72_INTERNAL_12b4d556_36_flash_fwd_hdim128_e4m3_split_sm90_cu_ceb34e2a_30334cuda3std3__474_GLOBAL__N__12b4d556_36_flash_fwd_hdim128_e4m3_split_sm90_cu_ceb34e2a_30336ignoreE,@object
	.size		_ZN72_INTERNAL_12b4d556_36_flash_fwd_hdim128_e4m3_split_sm90_cu_ceb34e2a_30334cuda3std3__474_GLOBAL__N__12b4d556_36_flash_fwd_hdim128_e4m3_split_sm90_cu_ceb34e2a_30336ignoreE,(_ZN72_INTERNAL_12b4d556_36_flash_fwd_hdim128_e4m3_split_sm90_cu_ceb34e2a_30334cute7productE - _ZN72_INTERNAL_12b4d556_36_flash_fwd_hdim128_e4m3_split_sm90_cu_ceb34e2a_30334cuda3std3__474_GLOBAL__N__12b4d556_36_flash_fwd_hdim128_e4m3_split_sm90_cu_ceb34e2a_30336ignoreE)
_ZN72_INTERNAL_12b4d556_36_flash_fwd_hdim128_e4m3_split_sm90_cu_ceb34e2a_30334cuda3std3__474_GLOBAL__N__12b4d556_36_flash_fwd_hdim128_e4m3_split_sm90_cu_ceb34e2a_30336ignoreE:
	.zero		1
	.type		_ZN72_INTERNAL_12b4d556_36_flash_fwd_hdim128_e4m3_split_sm90_cu_ceb34e2a_30334cute7productE,@object
	.size		_ZN72_INTERNAL_12b4d556_36_flash_fwd_hdim128_e4m3_split_sm90_cu_ceb34e2a_30334cute7productE,(_ZN72_INTERNAL_12b4d556_36_flash_fwd_hdim128_e4m3_split_sm90_cu_ceb34e2a_30334cuda3std3__45__cpo3endE - _ZN72_INTERNAL_12b4d556_36_flash_fwd_hdim128_e4m3_split_sm90_cu_ceb34e2a_30334cute7productE)
_ZN72_INTERNAL_12b4d556_36_flash_fwd_hdim128_e4m3_split_sm90_cu_ceb34e2a_30334cute7productE:
	.zero		1
	.type		_ZN72_INTERNAL_12b4d556_36_flash_fwd_hdim128_e4m3_split_sm90_cu_ceb34e2a_30334cuda3std3__45__cpo3endE,@object
	.size		_ZN72_INTERNAL_12b4d556_36_flash_fwd_hdim128_e4m3_split_sm90_cu_ceb34e2a_30334cuda3std3__45__cpo3endE,(_ZN72_INTERNAL_12b4d556_36_flash_fwd_hdim128_e4m3_split_sm90_cu_ceb34e2a_30334cuda3std3__419piecewise_constructE - _ZN72_INTERNAL_12b4d556_36_flash_fwd_hdim128_e4m3_split_sm90_cu_ceb34e2a_30334cuda3std3__45__cpo3endE)
_ZN72_INTERNAL_12b4d556_36_flash_fwd_hdim128_e4m3_split_sm90_cu_ceb34e2a_30334cuda3std3__45__cpo3endE:
	.zero		1
	.type		_ZN72_INTERNAL_12b4d556_36_flash_fwd_hdim128_e4m3_split_sm90_cu_ceb34e2a_30334cuda3std3__419piecewise_constructE,@object
	.size		_ZN72_INTERNAL_12b4d556_36_flash_fwd_hdim128_e4m3_split_sm90_cu_ceb34e2a_30334cuda3std3__419piecewise_constructE,(_ZN72_INTERNAL_12b4d556_36_flash_fwd_hdim128_e4m3_split_sm90_cu_ceb34e2a_30334cuda3std3__45__cpo4cendE - _ZN72_INTERNAL_12b4d556_36_flash_fwd_hdim128_e4m3_split_sm90_cu_ceb34e2a_30334cuda3std3__419piecewise_constructE)
_ZN72_INTERNAL_12b4d556_36_flash_fwd_hdim128_e4m3_split_sm90_cu_ceb34e2a_30334cuda3std3__419piecewise_constructE:
	.zero		1
	.type		_ZN72_INTERNAL_12b4d556_36_flash_fwd_hdim128_e4m3_split_sm90_cu_ceb34e2a_30334cuda3std3__45__cpo4cendE,@object
	.size		_ZN72_INTERNAL_12b4d556_36_flash_fwd_hdim128_e4m3_split_sm90_cu_ceb34e2a_30334cuda3std3__45__cpo4cendE,(_ZN72_INTERNAL_12b4d556_36_flash_fwd_hdim128_e4m3_split_sm90_cu_ceb34e2a_30334cuda3std6ranges3__45__cpo4swapE - _ZN72_INTERNAL_12b4d556_36_flash_fwd_hdim128_e4m3_split_sm90_cu_ceb34e2a_30334cuda3std3__45__cpo4cendE)
_ZN72_INTERNAL_12b4d556_36_flash_fwd_hdim128_e4m3_split_sm90_cu_ceb34e2a_30334cuda3std3__45__cpo4cendE:
	.zero		1
	.type		_ZN72_INTERNAL_12b4d556_36_flash_fwd_hdim128_e4m3_split_sm90_cu_ceb34e2a_30334cuda3std6ranges3__45__cpo4swapE,@object
	.size		_ZN72_INTERNAL_12b4d556_36_flash_fwd_hdim128_e4m3_split_sm90_cu_ceb34e2a_30334cuda3std6ranges3__45__cpo4swapE,(.L_7 - _ZN72_INTERNAL_12b4d556_36_flash_fwd_hdim128_e4m3_split_sm90_cu_ceb34e2a_30334cuda3std6ranges3__45__cpo4swapE)
_ZN72_INTERNAL_12b4d556_36_flash_fwd_hdim128_e4m3_split_sm90_cu_ceb34e2a_30334cuda3std6ranges3__45__cpo4swapE:
	.zero		1
.L_7:


//--------------------- .nv.constant0._ZN7cutlass13device_kernelIN5flash11enable_sm90INS1_16FlashAttnFwdSm90INS1_25CollectiveMainloopFwdSm90ILi2EN4cute5tupleIJNS5_1CILi1EEES8_S8_EEENS6_IJNS7_ILi128EEENS7_ILi224EEESA_EEELi128ENS_12float_e4m3_tEfNS_4arch4Sm90ELb0ELb0ELb0ELb0ELb0ELb0ELb0ELb1ELb1ELb1ELb1ELb0EEENS1_21CollectiveEpilogueFwdINS6_IJSA_SA_SB_EEES9_NS_10bfloat16_tESF_Li256ELb0ELb1ELb1ELb1EEENS1_19SingleTileSchedulerILb0ELb1ELb1ELi128EEEEEEEEEvNT_6ParamsE --------------------------
	.section	.nv.constant0._ZN7cutlass13device_kernelIN5flash11enable_sm90INS1_16FlashAttnFwdSm90INS1_25CollectiveMainloopFwdSm90ILi2EN4cute5tupleIJNS5_1CILi1EEES8_S8_EEENS6_IJNS7_ILi128EEENS7_ILi224EEESA_EEELi128ENS_12float_e4m3_tEfNS_4arch4Sm90ELb0ELb0ELb0ELb0ELb0ELb0ELb0ELb1ELb1ELb1ELb1ELb0EEENS1_21CollectiveEpilogueFwdINS6_IJSA_SA_SB_EEES9_NS_10bfloat16_tESF_Li256ELb0ELb1ELb1ELb1EEENS1_19SingleTileSchedulerILb0ELb1ELb1ELi128EEEEEEEEEvNT_6ParamsE,"a",@progbits
	.sectionflags	@""
	.align	4
.nv.constant0._ZN7cutlass13device_kernelIN5flash11enable_sm90INS1_16FlashAttnFwdSm90INS1_25CollectiveMainloopFwdSm90ILi2EN4cute5tupleIJNS5_1CILi1EEES8_S8_EEENS6_IJNS7_ILi128EEENS7_ILi224EEESA_EEELi128ENS_12float_e4m3_tEfNS_4arch4Sm90ELb0ELb0ELb0ELb0ELb0ELb0ELb0ELb1ELb1ELb1ELb1ELb0EEENS1_21CollectiveEpilogueFwdINS6_IJSA_SA_SB_EEES9_NS_10bfloat16_tESF_Li256ELb0ELb1ELb1ELb1EEENS1_19SingleTileSchedulerILb0ELb1ELb1ELi128EEEEEEEEEvNT_6ParamsE:
	.zero		3456


//--------------------- .nv.constant0._ZN7cutlass13device_kernelIN5flash11enable_sm90INS1_16FlashAttnFwdSm90INS1_25CollectiveMainloopFwdSm90ILi2EN4cute5tupleIJNS5_1CILi1EEES8_S8_EEENS6_IJNS7_ILi128EEENS7_ILi224EEESA_EEELi128ENS_12float_e4m3_tEfNS_4arch4Sm90ELb0ELb0ELb0ELb1ELb0ELb0ELb0ELb1ELb1ELb1ELb1ELb0EEENS1_21CollectiveEpilogueFwdINS6_IJSA_SA_SB_EEES9_NS_10bfloat16_tESF_Li256ELb1ELb1ELb1ELb1EEENS1_36VarlenDynamicPersistentTileSchedulerILi128ELi224ELi256ELi128ELb1ELb1ELb1ELb0ELb1ELb1EEEEEEEEEvNT_6ParamsE --------------------------
	.section	.nv.constant0._ZN7cutlass13device_kernelIN5flash11enable_sm90INS1_16FlashAttnFwdSm90INS1_25CollectiveMainloopFwdSm90ILi2EN4cute5tupleIJNS5_1CILi1EEES8_S8_EEENS6_IJNS7_ILi128EEENS7_ILi224EEESA_EEELi128ENS_12float_e4m3_tEfNS_4arch4Sm90ELb0ELb0ELb0ELb1ELb0ELb0ELb0ELb1ELb1ELb1ELb1ELb0EEENS1_21CollectiveEpilogueFwdINS6_IJSA_SA_SB_EEES9_NS_10bfloat16_tESF_Li256ELb1ELb1ELb1ELb1EEENS1_36VarlenDynamicPersistentTileSchedulerILi128ELi224ELi256ELi128ELb1ELb1ELb1ELb0ELb1ELb1EEEEEEEEEvNT_6ParamsE,"a",@progbits
	.sectionflags	@""
	.align	4
.nv.constant0._ZN7cutlass13device_kernelIN5flash11enable_sm90INS1_16FlashAttnFwdSm90INS1_25CollectiveMainloopFwdSm90ILi2EN4cute5tupleIJNS5_1CILi1EEES8_S8_EEENS6_IJNS7_ILi128EEENS7_ILi224EEESA_EEELi128ENS_12float_e4m3_tEfNS_4arch4Sm90ELb0ELb0ELb0ELb1ELb0ELb0ELb0ELb1ELb1ELb1ELb1ELb0EEENS1_21CollectiveEpilogueFwdINS6_IJSA_SA_SB_EEES9_NS_10bfloat16_tESF_Li256ELb1ELb1ELb1ELb1EEENS1_36VarlenDynamicPersistentTileSchedulerILi128ELi224ELi256ELi128ELb1ELb1ELb1ELb0ELb1ELb1EEEEEEEEEvNT_6ParamsE:
	.zero		3584


//--------------------- .nv.constant0._ZN7cutlass13device_kernelIN5flash11enable_sm90INS1_16FlashAttnFwdSm90INS1_25CollectiveMainloopFwdSm90ILi2EN4cute5tupleIJNS5_1CILi1EEES8_S8_EEENS6_IJNS7_ILi128EEENS7_ILi224EEESA_EEELi128ENS_12float_e4m3_tEfNS_4arch4Sm90ELb0ELb0ELb0ELb1ELb0ELb1ELb0ELb1ELb1ELb1ELb1ELb0EEENS1_21CollectiveEpilogueFwdINS6_IJSA_SA_SB_EEES9_NS_10bfloat16_tESF_Li256ELb1ELb1ELb1ELb1EEENS1_36VarlenDynamicPersistentTileSchedulerILi128ELi224ELi256ELi128ELb1ELb1ELb1ELb0ELb1ELb1EEEEEEEEEvNT_6ParamsE --------------------------
	.section	.nv.constant0._ZN7cutlass13device_kernelIN5flash11enable_sm90INS1_16FlashAttnFwdSm90INS1_25CollectiveMainloopFwdSm90ILi2EN4cute5tupleIJNS5_1CILi1EEES8_S8_EEENS6_IJNS7_ILi128EEENS7_ILi224EEESA_EEELi128ENS_12float_e4m3_tEfNS_4arch4Sm90ELb0ELb0ELb0ELb1ELb0ELb1ELb0ELb1ELb1ELb1ELb1ELb0EEENS1_21CollectiveEpilogueFwdINS6_IJSA_SA_SB_EEES9_NS_10bfloat16_tESF_Li256ELb1ELb1ELb1ELb1EEENS1_36VarlenDynamicPersistentTileSchedulerILi128ELi224ELi256ELi128ELb1ELb1ELb1ELb0ELb1ELb1EEEEEEEEEvNT_6ParamsE,"a",@progbits
	.sectionflags	@""
	.align	4
.nv.constant0._ZN7cutlass13device_kernelIN5flash11enable_sm90INS1_16FlashAttnFwdSm90INS1_25CollectiveMainloopFwdSm90ILi2EN4cute5tupleIJNS5_1CILi1EEES8_S8_EEENS6_IJNS7_ILi128EEENS7_ILi224EEESA_EEELi128ENS_12float_e4m3_tEfNS_4arch4Sm90ELb0ELb0ELb0ELb1ELb0ELb1ELb0ELb1ELb1ELb1ELb1ELb0EEENS1_21CollectiveEpilogueFwdINS6_IJSA_SA_SB_EEES9_NS_10bfloat16_tESF_Li256ELb1ELb1ELb1ELb1EEENS1_36VarlenDynamicPersistentTileSchedulerILi128ELi224ELi256ELi128ELb1ELb1ELb1ELb0ELb1ELb1EEEEEEEEEvNT_6ParamsE:
	.zero		3584


//--------------------- .nv.constant0._ZN7cutlass13device_kernelIN5flash11enable_sm90INS1_16FlashAttnFwdSm90INS1_25CollectiveMainloopFwdSm90ILi2EN4cute5tupleIJNS5_1CILi1EEES8_S8_EEENS6_IJNS7_ILi128EEENS7_ILi224EEESA_EEELi128ENS_12float_e4m3_tEfNS_4arch4Sm90ELb0ELb1ELb0ELb0ELb0ELb0ELb0ELb1ELb1ELb1ELb1ELb0EEENS1_21CollectiveEpilogueFwdINS6_IJSA_SA_SB_EEES9_NS_10bfloat16_tESF_Li256ELb0ELb1ELb1ELb1EEENS1_19SingleTileSchedulerILb0ELb1ELb1ELi128EEEEEEEEEvNT_6ParamsE --------------------------
	.section	.nv.constant0._ZN7cutlass13device_kernelIN5flash11enable_sm90INS1_16FlashAttnFwdSm90INS1_25CollectiveMainloopFwdSm90ILi2EN4cute5tupleIJNS5_1CILi1EEES8_S8_EEENS6_IJNS7_ILi128EEENS7_ILi224EEESA_EEELi128ENS_12float_e4m3_tEfNS_4arch4Sm90ELb0ELb1ELb0ELb0ELb0ELb0ELb0ELb1ELb1ELb1ELb1ELb0EEENS1_21CollectiveEpilogueFwdINS6_IJSA_SA_SB_EEES9_NS_10bfloat16_tESF_Li256ELb0ELb1ELb1ELb1EEENS1_19SingleTileSchedulerILb0ELb1ELb1ELi128EEEEEEEEEvNT_6ParamsE,"a",@progbits
	.sectionflags	@""
	.align	4
.nv.constant0._ZN7cutlass13device_kernelIN5flash11enable_sm90INS1_16FlashAttnFwdSm90INS1_25CollectiveMainloopFwdSm90ILi2EN4cute5tupleIJNS5_1CILi1EEES8_S8_EEENS6_IJNS7_ILi128EEENS7_ILi224EEESA_EEELi128ENS_12float_e4m3_tEfNS_4arch4Sm90ELb0ELb1ELb0ELb0ELb0ELb0ELb0ELb1ELb1ELb1ELb1ELb0EEENS1_21CollectiveEpilogueFwdINS6_IJSA_SA_SB_EEES9_NS_10bfloat16_tESF_Li256ELb0ELb1ELb1ELb1EEENS1_19SingleTileSchedulerILb0ELb1ELb1ELi128EEEEEEEEEvNT_6ParamsE:
	.zero		3456


//--------------------- .nv.constant0._ZN7cutlass13device_kernelIN5flash11enable_sm90INS1_16FlashAttnFwdSm90INS1_25CollectiveMainloopFwdSm90ILi2EN4cute5tupleIJNS5_1CILi1EEES8_S8_EEENS6_IJNS7_ILi128EEENS7_ILi224EEESA_EEELi128ENS_12float_e4m3_tEfNS_4arch4Sm90ELb0ELb1ELb0ELb1ELb0ELb0ELb0ELb1ELb1ELb1ELb1ELb0EEENS1_21CollectiveEpilogueFwdINS6_IJSA_SA_SB_EEES9_NS_10bfloat16_tESF_Li256ELb1ELb1ELb1ELb1EEENS1_36VarlenDynamicPersistentTileSchedulerILi128ELi224ELi256ELi128ELb1ELb1ELb1ELb1ELb0ELb1EEEEEEEEEvNT_6ParamsE --------------------------
	.section	.nv.constant0._ZN7cutlass13device_kernelIN5flash11enable_sm90INS1_16FlashAttnFwdSm90INS1_25CollectiveMainloopFwdSm90ILi2EN4cute5tupleIJNS5_1CILi1EEES8_S8_EEENS6_IJNS7_ILi128EEENS7_ILi224EEESA_EEELi128ENS_12float_e4m3_tEfNS_4arch4Sm90ELb0ELb1ELb0ELb1ELb0ELb0ELb0ELb1ELb1ELb1ELb1ELb0EEENS1_21CollectiveEpilogueFwdINS6_IJSA_SA_SB_EEES9_NS_10bfloat16_tESF_Li256ELb1ELb1ELb1ELb1EEENS1_36VarlenDynamicPersistentTileSchedulerILi128ELi224ELi256ELi128ELb1ELb1ELb1ELb1ELb0ELb1EEEEEEEEEvNT_6ParamsE,"a",@progbits
	.sectionflags	@""
	.align	4
.nv.constant0._ZN7cutlass13device_kernelIN5flash11enable_sm90INS1_16FlashAttnFwdSm90INS1_25CollectiveMainloopFwdSm90ILi2EN4cute5tupleIJNS5_1CILi1EEES8_S8_EEENS6_IJNS7_ILi128EEENS7_ILi224EEESA_EEELi128ENS_12float_e4m3_tEfNS_4arch4Sm90ELb0ELb1ELb0ELb1ELb0ELb0ELb0ELb1ELb1ELb1ELb1ELb0EEENS1_21CollectiveEpilogueFwdINS6_IJSA_SA_SB_EEES9_NS_10bfloat16_tESF_Li256ELb1ELb1ELb1ELb1EEENS1_36VarlenDynamicPersistentTileSchedulerILi128ELi224ELi256ELi128ELb1ELb1ELb1ELb1ELb0ELb1EEEEEEEEEvNT_6ParamsE:
	.zero		3584


//--------------------- .nv.constant0._ZN7cutlass13device_kernelIN5flash11enable_sm90INS1_16FlashAttnFwdSm90INS1_25CollectiveMainloopFwdSm90ILi2EN4cute5tupleIJNS5_1CILi1EEES8_S8_EEENS6_IJNS7_ILi128EEENS7_ILi224EEESA_EEELi128ENS_12float_e4m3_tEfNS_4arch4Sm90ELb0ELb1ELb0ELb1ELb0ELb1ELb0ELb1ELb1ELb1ELb1ELb0EEENS1_21CollectiveEpilogueFwdINS6_IJSA_SA_SB_EEES9_NS_10bfloat16_tESF_Li256ELb1ELb1ELb1ELb1EEENS1_36VarlenDynamicPersistentTileSchedulerILi128ELi224ELi256ELi128ELb1ELb1ELb1ELb1ELb0ELb1EEEEEEEEEvNT_6ParamsE --------------------------
	.section	.nv.constant0._ZN7cutlass13device_kernelIN5flash11enable_sm90INS1_16FlashAttnFwdSm90INS1_25CollectiveMainloopFwdSm90ILi2EN4cute5tupleIJNS5_1CILi1EEES8_S8_EEENS6_IJNS7_ILi128EEENS7_ILi224EEESA_EEELi128ENS_12float_e4m3_tEfNS_4arch4Sm90ELb0ELb1ELb0ELb1ELb0ELb1ELb0ELb1ELb1ELb1ELb1ELb0EEENS1_21CollectiveEpilogueFwdINS6_IJSA_SA_SB_EEES9_NS_10bfloat16_tESF_Li256ELb1ELb1ELb1ELb1EEENS1_36VarlenDynamicPersistentTileSchedulerILi128ELi224ELi256ELi128ELb1ELb1ELb1ELb1ELb0ELb1EEEEEEEEEvNT_6ParamsE,"a",@progbits
	.sectionflags	@""
	.align	4
.nv.constant0._ZN7cutlass13device_kernelIN5flash11enable_sm90INS1_16FlashAttnFwdSm90INS1_25CollectiveMainloopFwdSm90ILi2EN4cute5tupleIJNS5_1CILi1EEES8_S8_EEENS6_IJNS7_ILi128EEENS7_ILi224EEESA_EEELi128ENS_12float_e4m3_tEfNS_4arch4Sm90ELb0ELb1ELb0ELb1ELb0ELb1ELb0ELb1ELb1ELb1ELb1ELb0EEENS1_21CollectiveEpilogueFwdINS6_IJSA_SA_SB_EEES9_NS_10bfloat16_tESF_Li256ELb1ELb1ELb1ELb1EEENS1_36VarlenDynamicPersistentTileSchedulerILi128ELi224ELi256ELi128ELb1ELb1ELb1ELb1ELb0ELb1EEEEEEEEEvNT_6ParamsE:
	.zero		3584


//--------------------- .nv.constant0._ZN7cutlass13device_kernelIN5flash11enable_sm90INS1_16FlashAttnFwdSm90INS1_25CollectiveMainloopFwdSm90ILi2EN4cute5tupleIJNS5_1CILi1EEES8_S8_EEENS6_IJNS7_ILi128EEENS7_ILi224EEESA_EEELi128ENS_12float_e4m3_tEfNS_4arch4Sm90ELb1ELb0ELb0ELb0ELb0ELb0ELb0ELb1ELb1ELb1ELb1ELb0EEENS1_21CollectiveEpilogueFwdINS6_IJSA_SA_SB_EEES9_NS_10bfloat16_tESF_Li256ELb0ELb1ELb1ELb1EEENS1_19SingleTileSchedulerILb0ELb1ELb1ELi128EEEEEEEEEvNT_6ParamsE --------------------------
	.section	.nv.constant0._ZN7cutlass13device_kernelIN5flash11enable_sm90INS1_16FlashAttnFwdSm90INS1_25CollectiveMainloopFwdSm90ILi2EN4cute5tupleIJNS5_1CILi1EEES8_S8_EEENS6_IJNS7_ILi128EEENS7_ILi224EEESA_EEELi128ENS_12float_e4m3_tEfNS_4arch4Sm90ELb1ELb0ELb0ELb0ELb0ELb0ELb0ELb1ELb1ELb1ELb1ELb0EEENS1_21CollectiveEpilogueFwdINS6_IJSA_SA_SB_EEES9_NS_10bfloat16_tESF_Li256ELb0ELb1ELb1ELb1EEENS1_19SingleTileSchedulerILb0ELb1ELb1ELi128EEEEEEEEEvNT_6ParamsE,"a",@progbits
	.sectionflags	@""
	.align	4
.nv.constant0._ZN7cutlass13device_kernelIN5flash11enable_sm90INS1_16FlashAttnFwdSm90INS1_25CollectiveMainloopFwdSm90ILi2EN4cute5tupleIJNS5_1CILi1EEES8_S8_EEENS6_IJNS7_ILi128EEENS7_ILi224EEESA_EEELi128ENS_12float_e4m3_tEfNS_4arch4Sm90ELb1ELb0ELb0ELb0ELb0ELb0ELb0ELb1ELb1ELb1ELb1ELb0EEENS1_21CollectiveEpilogueFwdINS6_IJSA_SA_SB_EEES9_NS_10bfloat16_tESF_Li256ELb0ELb1ELb1ELb1EEENS1_19SingleTileSchedulerILb0ELb1ELb1ELi128EEEEEEEEEvNT_6ParamsE:
	.zero		3456


//--------------------- .nv.constant0._ZN7cutlass13device_kernelIN5flash11enable_sm90INS1_16FlashAttnFwdSm90INS1_25CollectiveMainloopFwdSm90ILi2EN4cute5tupleIJNS5_1CILi1EEES8_S8_EEENS6_IJNS7_ILi128EEENS7_ILi224EEESA_EEELi128ENS_12float_e4m3_tEfNS_4arch4Sm90ELb1ELb0ELb0ELb1ELb0ELb0ELb0ELb1ELb1ELb1ELb1ELb0EEENS1_21CollectiveEpilogueFwdINS6_IJSA_SA_SB_EEES9_NS_10bfloat16_tESF_Li256ELb1ELb1ELb1ELb1EEENS1_36VarlenDynamicPersistentTileSchedulerILi128ELi224ELi256ELi128ELb1ELb1ELb1ELb1ELb1ELb1EEEEEEEEEvNT_6ParamsE --------------------------
	.section	.nv.constant0._ZN7cutlass13device_kernelIN5flash11enable_sm90INS1_16FlashAttnFwdSm90INS1_25CollectiveMainloopFwdSm90ILi2EN4cute5tupleIJNS5_1CILi1EEES8_S8_EEENS6_IJNS7_ILi128EEENS7_ILi224EEESA_EEELi128ENS_12float_e4m3_tEfNS_4arch4Sm90ELb1ELb0ELb0ELb1ELb0ELb0ELb0ELb1ELb1ELb1ELb1ELb0EEENS1_21CollectiveEpilogueFwdINS6_IJSA_SA_SB_EEES9_NS_10bfloat16_tESF_Li256ELb1ELb1ELb1ELb1EEENS1_36VarlenDynamicPersistentTileSchedulerILi128ELi224ELi256ELi128ELb1ELb1ELb1ELb1ELb1ELb1EEEEEEEEEvNT_6ParamsE,"a",@progbits
	.sectionflags	@""
	.align	4
.nv.constant0._ZN7cutlass13device_kernelIN5flash11enable_sm90INS1_16FlashAttnFwdSm90INS1_25CollectiveMainloopFwdSm90ILi2EN4cute5tupleIJNS5_1CILi1EEES8_S8_EEENS6_IJNS7_ILi128EEENS7_ILi224EEESA_EEELi128ENS_12float_e4m3_tEfNS_4arch4Sm90ELb1ELb0ELb0ELb1ELb0ELb0ELb0ELb1ELb1ELb1ELb1ELb0EEENS1_21CollectiveEpilogueFwdINS6_IJSA_SA_SB_EEES9_NS_10bfloat16_tESF_Li256ELb1ELb1ELb1ELb1EEENS1_36VarlenDynamicPersistentTileSchedulerILi128ELi224ELi256ELi128ELb1ELb1ELb1ELb1ELb1ELb1EEEEEEEEEvNT_6ParamsE:
	.zero		3584


//--------------------- .nv.constant0._ZN7cutlass13device_kernelIN5flash11enable_sm90INS1_16FlashAttnFwdSm90INS1_25CollectiveMainloopFwdSm90ILi2EN4cute5tupleIJNS5_1CILi1EEES8_S8_EEENS6_IJNS7_ILi128EEENS7_ILi224EEESA_EEELi128ENS_12float_e4m3_tEfNS_4arch4Sm90ELb1ELb0ELb0ELb1ELb0ELb1ELb0ELb1ELb1ELb1ELb1ELb0EEENS1_21CollectiveEpilogueFwdINS6_IJSA_SA_SB_EEES9_NS_10bfloat16_tESF_Li256ELb1ELb1ELb1ELb1EEENS1_36VarlenDynamicPersistentTileSchedulerILi128ELi224ELi256ELi128ELb1ELb1ELb1ELb1ELb1ELb1EEEEEEEEEvNT_6ParamsE --------------------------
	.section	.nv.constant0._ZN7cutlass13device_kernelIN5flash11enable_sm90INS1_16FlashAttnFwdSm90INS1_25CollectiveMainloopFwdSm90ILi2EN4cute5tupleIJNS5_1CILi1EEES8_S8_EEENS6_IJNS7_ILi128EEENS7_ILi224EEESA_EEELi128ENS_12float_e4m3_tEfNS_4arch4Sm90ELb1ELb0ELb0ELb1ELb0ELb1ELb0ELb1ELb1ELb1ELb1ELb0EEENS1_21CollectiveEpilogueFwdINS6_IJSA_SA_SB_EEES9_NS_10bfloat16_tESF_Li256ELb1ELb1ELb1ELb1EEENS1_36VarlenDynamicPersistentTileSchedulerILi128ELi224ELi256ELi128ELb1ELb1ELb1ELb1ELb1ELb1EEEEEEEEEvNT_6ParamsE,"a",@progbits
	.sectionflags	@""
	.align	4
.nv.constant0._ZN7cutlass13device_kernelIN5flash11enable_sm90INS1_16FlashAttnFwdSm90INS1_25CollectiveMainloopFwdSm90ILi2EN4cute5tupleIJNS5_1CILi1EEES8_S8_EEENS6_IJNS7_ILi128EEENS7_ILi224EEESA_EEELi128ENS_12float_e4m3_tEfNS_4arch4Sm90ELb1ELb0ELb0ELb1ELb0ELb1ELb0ELb1ELb1ELb1ELb1ELb0EEENS1_21CollectiveEpilogueFwdINS6_IJSA_SA_SB_EEES9_NS_10bfloat16_tESF_Li256ELb1ELb1ELb1ELb1EEENS1_36VarlenDynamicPersistentTileSchedulerILi128ELi224ELi256ELi128ELb1ELb1ELb1ELb1ELb1ELb1EEEEEEEEEvNT_6ParamsE:
	.zero		3584


//--------------------- SYMBOLS --------------------------

	.type		.nv.reservedSmem.offset0,@object
	.size		.nv.reservedSmem.offset0,0x4
